//
// Generated by NVIDIA NVVM Compiler
//
// Compiler Build ID: CL-36424714
// Cuda compilation tools, release 13.0, V13.0.88
// Based on NVVM 20.0.0
//

.version 9.0
.target sm_100
.address_size 64

	// .globl	_Z13computeForcesPdS_S_S_iiiS_d
.func  (.param .b64 func_retval0) __internal_accurate_pow
(
	.param .b64 __internal_accurate_pow_param_0,
	.param .b64 __internal_accurate_pow_param_1
)
;

.visible .entry _Z13computeForcesPdS_S_S_iiiS_d(
	.param .u64 .ptr .align 1 _Z13computeForcesPdS_S_S_iiiS_d_param_0,
	.param .u64 .ptr .align 1 _Z13computeForcesPdS_S_S_iiiS_d_param_1,
	.param .u64 .ptr .align 1 _Z13computeForcesPdS_S_S_iiiS_d_param_2,
	.param .u64 .ptr .align 1 _Z13computeForcesPdS_S_S_iiiS_d_param_3,
	.param .u32 _Z13computeForcesPdS_S_S_iiiS_d_param_4,
	.param .u32 _Z13computeForcesPdS_S_S_iiiS_d_param_5,
	.param .u32 _Z13computeForcesPdS_S_S_iiiS_d_param_6,
	.param .u64 .ptr .align 1 _Z13computeForcesPdS_S_S_iiiS_d_param_7,
	.param .f64 _Z13computeForcesPdS_S_S_iiiS_d_param_8
)
{
	.reg .pred 	%p<49>;
	.reg .b32 	%r<79>;
	.reg .b64 	%rd<27>;
	.reg .b64 	%fd<88>;

	ld.param.u64 	%rd6, [_Z13computeForcesPdS_S_S_iiiS_d_param_0];
	ld.param.u64 	%rd7, [_Z13computeForcesPdS_S_S_iiiS_d_param_1];
	ld.param.u64 	%rd3, [_Z13computeForcesPdS_S_S_iiiS_d_param_2];
	ld.param.u64 	%rd4, [_Z13computeForcesPdS_S_S_iiiS_d_param_3];
	ld.param.u32 	%r16, [_Z13computeForcesPdS_S_S_iiiS_d_param_4];
	ld.param.u32 	%r14, [_Z13computeForcesPdS_S_S_iiiS_d_param_5];
	ld.param.u32 	%r15, [_Z13computeForcesPdS_S_S_iiiS_d_param_6];
	cvta.to.global.u64 	%rd1, %rd7;
	cvta.to.global.u64 	%rd2, %rd6;
	mov.u32 	%r17, %ctaid.x;
	mov.u32 	%r18, %ntid.x;
	mov.u32 	%r19, %tid.x;
	mad.lo.s32 	%r1, %r17, %r18, %r19;
	mov.u32 	%r20, %ctaid.y;
	mov.u32 	%r21, %ntid.y;
	mov.u32 	%r22, %tid.y;
	mad.lo.s32 	%r23, %r20, %r21, %r22;
	max.s32 	%r24, %r1, %r23;
	setp.ge.s32 	%p1, %r24, %r16;
	@%p1 bra 	$L__BB0_28;
	cvta.to.global.u64 	%rd8, %rd3;
	cvta.to.global.u64 	%rd9, %rd4;
	mul.wide.s32 	%rd10, %r1, 8;
	add.s64 	%rd11, %rd8, %rd10;
	ld.global.f64 	%fd30, [%rd11];
	mul.wide.u32 	%rd12, %r23, 8;
	add.s64 	%rd13, %rd8, %rd12;
	ld.global.f64 	%fd31, [%rd13];
	sub.f64 	%fd1, %fd30, %fd31;
	add.s64 	%rd14, %rd9, %rd10;
	ld.global.f64 	%fd32, [%rd14];
	add.s64 	%rd15, %rd9, %rd12;
	ld.global.f64 	%fd33, [%rd15];
	sub.f64 	%fd2, %fd32, %fd33;
	mul.f64 	%fd34, %fd2, %fd2;
	fma.rn.f64 	%fd3, %fd1, %fd1, %fd34;
	sqrt.rn.f64 	%fd4, %fd3;
	setp.neu.f64 	%p2, %fd3, 0d0000000000000000;
	@%p2 bra 	$L__BB0_3;
	mad.lo.s32 	%r78, %r16, %r1, %r23;
	mul.wide.s32 	%rd22, %r78, 8;
	add.s64 	%rd23, %rd2, %rd22;
	mov.b64 	%rd24, 0;
	st.global.u64 	[%rd23], %rd24;
	add.s64 	%rd25, %rd1, %rd22;
	st.global.u64 	[%rd25], %rd24;
	bra.uni 	$L__BB0_28;
$L__BB0_3:
	{
	.reg .b32 %temp; 
	mov.b64 	{%temp, %r3}, %fd4;
	}
	mov.f64 	%fd35, 0d401C000000000000;
	{
	.reg .b32 %temp; 
	mov.b64 	{%temp, %r25}, %fd35;
	}
	and.b32  	%r5, %r25, 2146435072;
	setp.eq.s32 	%p3, %r5, 1074790400;
	abs.f64 	%fd5, %fd4;
	{ // callseq 0, 0
	.param .b64 param0;
	st.param.f64 	[param0], %fd5;
	.param .b64 param1;
	st.param.f64 	[param1], 0d401C000000000000;
	.param .b64 retval0;
	call.uni (retval0), 
	__internal_accurate_pow, 
	(
	param0, 
	param1
	);
	ld.param.f64 	%fd36, [retval0];
	} // callseq 0
	setp.lt.s32 	%p4, %r3, 0;
	neg.f64 	%fd38, %fd36;
	selp.f64 	%fd39, %fd38, %fd36, %p3;
	selp.f64 	%fd82, %fd39, %fd36, %p4;
	add.f64 	%fd40, %fd4, 0d401C000000000000;
	{
	.reg .b32 %temp; 
	mov.b64 	{%temp, %r26}, %fd40;
	}
	and.b32  	%r27, %r26, 2146435072;
	setp.ne.s32 	%p5, %r27, 2146435072;
	@%p5 bra 	$L__BB0_8;
	setp.ge.f64 	%p6, %fd3, 0d0000000000000000;
	@%p6 bra 	$L__BB0_6;
	mov.f64 	%fd41, 0d401C000000000000;
	add.rn.f64 	%fd82, %fd4, %fd41;
	bra.uni 	$L__BB0_8;
$L__BB0_6:
	setp.neu.f64 	%p7, %fd5, 0d7FF0000000000000;
	@%p7 bra 	$L__BB0_8;
	setp.lt.s32 	%p8, %r3, 0;
	setp.eq.s32 	%p9, %r5, 1074790400;
	setp.lt.s32 	%p10, %r25, 0;
	selp.b32 	%r29, 0, 2146435072, %p10;
	and.b32  	%r30, %r25, 2147483647;
	setp.ne.s32 	%p11, %r30, 1071644672;
	or.b32  	%r31, %r29, -2147483648;
	selp.b32 	%r32, %r31, %r29, %p11;
	selp.b32 	%r33, %r32, %r29, %p9;
	selp.b32 	%r34, %r33, %r29, %p8;
	mov.b32 	%r35, 0;
	mov.b64 	%fd82, {%r35, %r34};
$L__BB0_8:
	setp.lt.s32 	%p12, %r3, 0;
	mov.f64 	%fd42, 0d402A000000000000;
	{
	.reg .b32 %temp; 
	mov.b64 	{%temp, %r36}, %fd42;
	}
	and.b32  	%r7, %r36, 2146435072;
	setp.eq.s32 	%p13, %r7, 1075838976;
	{ // callseq 1, 0
	.param .b64 param0;
	st.param.f64 	[param0], %fd5;
	.param .b64 param1;
	st.param.f64 	[param1], 0d402A000000000000;
	.param .b64 retval0;
	call.uni (retval0), 
	__internal_accurate_pow, 
	(
	param0, 
	param1
	);
	ld.param.f64 	%fd43, [retval0];
	} // callseq 1
	neg.f64 	%fd45, %fd43;
	selp.f64 	%fd46, %fd45, %fd43, %p13;
	selp.f64 	%fd83, %fd46, %fd43, %p12;
	add.f64 	%fd47, %fd4, 0d402A000000000000;
	{
	.reg .b32 %temp; 
	mov.b64 	{%temp, %r37}, %fd47;
	}
	and.b32  	%r38, %r37, 2146435072;
	setp.ne.s32 	%p14, %r38, 2146435072;
	@%p14 bra 	$L__BB0_13;
	setp.ge.f64 	%p15, %fd3, 0d0000000000000000;
	@%p15 bra 	$L__BB0_11;
	mov.f64 	%fd48, 0d402A000000000000;
	add.rn.f64 	%fd83, %fd4, %fd48;
	bra.uni 	$L__BB0_13;
$L__BB0_11:
	setp.neu.f64 	%p16, %fd5, 0d7FF0000000000000;
	@%p16 bra 	$L__BB0_13;
	setp.eq.s32 	%p17, %r7, 1075838976;
	setp.lt.s32 	%p18, %r3, 0;
	setp.lt.s32 	%p19, %r36, 0;
	selp.b32 	%r40, 0, 2146435072, %p19;
	and.b32  	%r41, %r36, 2147483647;
	setp.ne.s32 	%p20, %r41, 1071644672;
	or.b32  	%r42, %r40, -2147483648;
	selp.b32 	%r43, %r42, %r40, %p20;
	selp.b32 	%r44, %r43, %r40, %p17;
	selp.b32 	%r45, %r44, %r40, %p18;
	mov.b32 	%r46, 0;
	mov.b64 	%fd83, {%r46, %r45};
$L__BB0_13:
	ld.param.u64 	%rd26, [_Z13computeForcesPdS_S_S_iiiS_d_param_7];
	cvta.to.global.u64 	%rd16, %rd26;
	mul.wide.s32 	%rd17, %r1, 8;
	add.s64 	%rd18, %rd16, %rd17;
	ld.global.f64 	%fd14, [%rd18];
	{
	.reg .b32 %temp; 
	mov.b64 	{%temp, %r8}, %fd14;
	}
	mov.f64 	%fd49, 0d4018000000000000;
	{
	.reg .b32 %temp; 
	mov.b64 	{%temp, %r47}, %fd49;
	}
	and.b32  	%r10, %r47, 2146435072;
	setp.eq.s32 	%p21, %r10, 1073741824;
	abs.f64 	%fd15, %fd14;
	{ // callseq 2, 0
	.param .b64 param0;
	st.param.f64 	[param0], %fd15;
	.param .b64 param1;
	st.param.f64 	[param1], 0d4018000000000000;
	.param .b64 retval0;
	call.uni (retval0), 
	__internal_accurate_pow, 
	(
	param0, 
	param1
	);
	ld.param.f64 	%fd50, [retval0];
	} // callseq 2
	setp.lt.s32 	%p22, %r8, 0;
	neg.f64 	%fd52, %fd50;
	selp.f64 	%fd53, %fd52, %fd50, %p21;
	selp.f64 	%fd85, %fd53, %fd50, %p22;
	setp.neu.f64 	%p23, %fd14, 0d0000000000000000;
	@%p23 bra 	$L__BB0_15;
	selp.b32 	%r48, %r8, 0, %p21;
	setp.lt.s32 	%p25, %r47, 0;
	or.b32  	%r49, %r48, 2146435072;
	selp.b32 	%r50, %r49, %r48, %p25;
	mov.b32 	%r51, 0;
	mov.b64 	%fd85, {%r51, %r50};
$L__BB0_15:
	add.f64 	%fd54, %fd14, 0d4018000000000000;
	{
	.reg .b32 %temp; 
	mov.b64 	{%temp, %r52}, %fd54;
	}
	and.b32  	%r53, %r52, 2146435072;
	setp.ne.s32 	%p26, %r53, 2146435072;
	@%p26 bra 	$L__BB0_20;
	setp.num.f64 	%p27, %fd14, %fd14;
	@%p27 bra 	$L__BB0_18;
	mov.f64 	%fd55, 0d4018000000000000;
	add.rn.f64 	%fd85, %fd14, %fd55;
	bra.uni 	$L__BB0_20;
$L__BB0_18:
	setp.neu.f64 	%p28, %fd15, 0d7FF0000000000000;
	@%p28 bra 	$L__BB0_20;
	setp.lt.s32 	%p31, %r47, 0;
	selp.b32 	%r55, 0, 2146435072, %p31;
	and.b32  	%r56, %r47, 2147483647;
	setp.ne.s32 	%p32, %r56, 1071644672;
	or.b32  	%r57, %r55, -2147483648;
	selp.b32 	%r58, %r57, %r55, %p32;
	selp.b32 	%r59, %r58, %r55, %p21;
	selp.b32 	%r60, %r59, %r55, %p22;
	mov.b32 	%r61, 0;
	mov.b64 	%fd85, {%r61, %r60};
$L__BB0_20:
	setp.eq.f64 	%p35, %fd14, 0d3FF0000000000000;
	selp.f64 	%fd56, 0d3FF0000000000000, %fd85, %p35;
	cvt.rn.f64.s32 	%fd57, %r14;
	mul.f64 	%fd58, %fd56, %fd57;
	rcp.rn.f64 	%fd59, %fd82;
	setp.eq.f64 	%p36, %fd4, 0d3FF0000000000000;
	selp.f64 	%fd60, 0d3FF0000000000000, %fd59, %p36;
	mul.f64 	%fd22, %fd60, %fd58;
	mov.f64 	%fd61, 0d4028000000000000;
	{
	.reg .b32 %temp; 
	mov.b64 	{%temp, %r62}, %fd61;
	}
	and.b32  	%r12, %r62, 2146435072;
	setp.eq.s32 	%p37, %r12, 1073741824;
	{ // callseq 3, 0
	.param .b64 param0;
	st.param.f64 	[param0], %fd15;
	.param .b64 param1;
	st.param.f64 	[param1], 0d4028000000000000;
	.param .b64 retval0;
	call.uni (retval0), 
	__internal_accurate_pow, 
	(
	param0, 
	param1
	);
	ld.param.f64 	%fd62, [retval0];
	} // callseq 3
	neg.f64 	%fd64, %fd62;
	selp.f64 	%fd65, %fd64, %fd62, %p37;
	selp.f64 	%fd87, %fd65, %fd62, %p22;
	@%p23 bra 	$L__BB0_22;
	selp.b32 	%r63, %r8, 0, %p37;
	setp.lt.s32 	%p39, %r62, 0;
	or.b32  	%r64, %r63, 2146435072;
	selp.b32 	%r65, %r64, %r63, %p39;
	mov.b32 	%r66, 0;
	mov.b64 	%fd87, {%r66, %r65};
$L__BB0_22:
	add.f64 	%fd66, %fd14, 0d4028000000000000;
	{
	.reg .b32 %temp; 
	mov.b64 	{%temp, %r67}, %fd66;
	}
	and.b32  	%r68, %r67, 2146435072;
	setp.ne.s32 	%p40, %r68, 2146435072;
	@%p40 bra 	$L__BB0_27;
	setp.num.f64 	%p41, %fd14, %fd14;
	@%p41 bra 	$L__BB0_25;
	mov.f64 	%fd67, 0d4028000000000000;
	add.rn.f64 	%fd87, %fd14, %fd67;
	bra.uni 	$L__BB0_27;
$L__BB0_25:
	setp.neu.f64 	%p42, %fd15, 0d7FF0000000000000;
	@%p42 bra 	$L__BB0_27;
	setp.eq.s32 	%p43, %r12, 1073741824;
	setp.lt.s32 	%p44, %r8, 0;
	setp.lt.s32 	%p45, %r62, 0;
	selp.b32 	%r70, 0, 2146435072, %p45;
	and.b32  	%r71, %r62, 2147483647;
	setp.ne.s32 	%p46, %r71, 1071644672;
	or.b32  	%r72, %r70, -2147483648;
	selp.b32 	%r73, %r72, %r70, %p46;
	selp.b32 	%r74, %r73, %r70, %p43;
	selp.b32 	%r75, %r74, %r70, %p44;
	mov.b32 	%r76, 0;
	mov.b64 	%fd87, {%r76, %r75};
$L__BB0_27:
	ld.param.f64 	%fd81, [_Z13computeForcesPdS_S_S_iiiS_d_param_8];
	setp.eq.f64 	%p47, %fd14, 0d3FF0000000000000;
	selp.f64 	%fd68, 0d3FF0000000000000, %fd87, %p47;
	cvt.rn.f64.s32 	%fd69, %r15;
	mul.f64 	%fd70, %fd68, %fd69;
	rcp.rn.f64 	%fd71, %fd83;
	setp.eq.f64 	%p48, %fd4, 0d3FF0000000000000;
	selp.f64 	%fd72, 0d3FF0000000000000, %fd71, %p48;
	mul.f64 	%fd73, %fd72, %fd70;
	sub.f64 	%fd74, %fd22, %fd73;
	mul.f64 	%fd75, %fd81, 0d4010000000000000;
	mul.f64 	%fd76, %fd75, %fd74;
	div.rn.f64 	%fd77, %fd1, %fd4;
	mul.f64 	%fd78, %fd77, %fd76;
	mad.lo.s32 	%r77, %r16, %r1, %r23;
	mul.wide.s32 	%rd19, %r77, 8;
	add.s64 	%rd20, %rd2, %rd19;
	st.global.f64 	[%rd20], %fd78;
	div.rn.f64 	%fd79, %fd2, %fd4;
	mul.f64 	%fd80, %fd79, %fd76;
	add.s64 	%rd21, %rd1, %rd19;
	st.global.f64 	[%rd21], %fd80;
$L__BB0_28:
	ret;

}
	// .globl	_Z22aggregateAccelerationsPdS_S_S_PKdi
.visible .entry _Z22aggregateAccelerationsPdS_S_S_PKdi(
	.param .u64 .ptr .align 1 _Z22aggregateAccelerationsPdS_S_S_PKdi_param_0,
	.param .u64 .ptr .align 1 _Z22aggregateAccelerationsPdS_S_S_PKdi_param_1,
	.param .u64 .ptr .align 1 _Z22aggregateAccelerationsPdS_S_S_PKdi_param_2,
	.param .u64 .ptr .align 1 _Z22aggregateAccelerationsPdS_S_S_PKdi_param_3,
	.param .u64 .ptr .align 1 _Z22aggregateAccelerationsPdS_S_S_PKdi_param_4,
	.param .u32 _Z22aggregateAccelerationsPdS_S_S_PKdi_param_5
)
{
	.reg .pred 	%p<12>;
	.reg .b32 	%r<37>;
	.reg .b64 	%rd<33>;
	.reg .b64 	%fd<163>;

	ld.param.u64 	%rd8, [_Z22aggregateAccelerationsPdS_S_S_PKdi_param_0];
	ld.param.u64 	%rd9, [_Z22aggregateAccelerationsPdS_S_S_PKdi_param_1];
	ld.param.u64 	%rd10, [_Z22aggregateAccelerationsPdS_S_S_PKdi_param_2];
	ld.param.u64 	%rd11, [_Z22aggregateAccelerationsPdS_S_S_PKdi_param_3];
	ld.param.u64 	%rd7, [_Z22aggregateAccelerationsPdS_S_S_PKdi_param_4];
	ld.param.u32 	%r23, [_Z22aggregateAccelerationsPdS_S_S_PKdi_param_5];
	cvta.to.global.u64 	%rd1, %rd9;
	cvta.to.global.u64 	%rd2, %rd8;
	cvta.to.global.u64 	%rd3, %rd11;
	cvta.to.global.u64 	%rd4, %rd10;
	mov.u32 	%r24, %ctaid.x;
	mov.u32 	%r25, %ntid.x;
	mov.u32 	%r26, %tid.x;
	mad.lo.s32 	%r1, %r24, %r25, %r26;
	setp.ge.s32 	%p1, %r1, %r23;
	@%p1 bra 	$L__BB1_17;
	setp.lt.s32 	%p2, %r23, 1;
	mov.f64 	%fd161, 0d0000000000000000;
	mov.f64 	%fd162, %fd161;
	@%p2 bra 	$L__BB1_14;
	mul.lo.s32 	%r2, %r23, %r1;
	and.b32  	%r3, %r23, 15;
	setp.lt.u32 	%p3, %r23, 16;
	mov.f64 	%fd162, 0d0000000000000000;
	mov.b32 	%r33, 0;
	mov.f64 	%fd161, %fd162;
	@%p3 bra 	$L__BB1_5;
	and.b32  	%r33, %r23, 2147483632;
	neg.s32 	%r31, %r33;
	add.s64 	%rd5, %rd1, 64;
	mov.f64 	%fd162, 0d0000000000000000;
	mov.u32 	%r30, %r2;
$L__BB1_4:
	.pragma "nounroll";
	mul.wide.s32 	%rd12, %r30, 8;
	add.s64 	%rd13, %rd2, %rd12;
	add.s64 	%rd14, %rd5, %rd12;
	ld.global.f64 	%fd32, [%rd13];
	add.f64 	%fd33, %fd161, %fd32;
	ld.global.f64 	%fd34, [%rd14+-64];
	add.f64 	%fd35, %fd162, %fd34;
	ld.global.f64 	%fd36, [%rd13+8];
	add.f64 	%fd37, %fd33, %fd36;
	ld.global.f64 	%fd38, [%rd14+-56];
	add.f64 	%fd39, %fd35, %fd38;
	ld.global.f64 	%fd40, [%rd13+16];
	add.f64 	%fd41, %fd37, %fd40;
	ld.global.f64 	%fd42, [%rd14+-48];
	add.f64 	%fd43, %fd39, %fd42;
	ld.global.f64 	%fd44, [%rd13+24];
	add.f64 	%fd45, %fd41, %fd44;
	ld.global.f64 	%fd46, [%rd14+-40];
	add.f64 	%fd47, %fd43, %fd46;
	ld.global.f64 	%fd48, [%rd13+32];
	add.f64 	%fd49, %fd45, %fd48;
	ld.global.f64 	%fd50, [%rd14+-32];
	add.f64 	%fd51, %fd47, %fd50;
	ld.global.f64 	%fd52, [%rd13+40];
	add.f64 	%fd53, %fd49, %fd52;
	ld.global.f64 	%fd54, [%rd14+-24];
	add.f64 	%fd55, %fd51, %fd54;
	ld.global.f64 	%fd56, [%rd13+48];
	add.f64 	%fd57, %fd53, %fd56;
	ld.global.f64 	%fd58, [%rd14+-16];
	add.f64 	%fd59, %fd55, %fd58;
	ld.global.f64 	%fd60, [%rd13+56];
	add.f64 	%fd61, %fd57, %fd60;
	ld.global.f64 	%fd62, [%rd14+-8];
	add.f64 	%fd63, %fd59, %fd62;
	ld.global.f64 	%fd64, [%rd13+64];
	add.f64 	%fd65, %fd61, %fd64;
	ld.global.f64 	%fd66, [%rd14];
	add.f64 	%fd67, %fd63, %fd66;
	ld.global.f64 	%fd68, [%rd13+72];
	add.f64 	%fd69, %fd65, %fd68;
	ld.global.f64 	%fd70, [%rd14+8];
	add.f64 	%fd71, %fd67, %fd70;
	ld.global.f64 	%fd72, [%rd13+80];
	add.f64 	%fd73, %fd69, %fd72;
	ld.global.f64 	%fd74, [%rd14+16];
	add.f64 	%fd75, %fd71, %fd74;
	ld.global.f64 	%fd76, [%rd13+88];
	add.f64 	%fd77, %fd73, %fd76;
	ld.global.f64 	%fd78, [%rd14+24];
	add.f64 	%fd79, %fd75, %fd78;
	ld.global.f64 	%fd80, [%rd13+96];
	add.f64 	%fd81, %fd77, %fd80;
	ld.global.f64 	%fd82, [%rd14+32];
	add.f64 	%fd83, %fd79, %fd82;
	ld.global.f64 	%fd84, [%rd13+104];
	add.f64 	%fd85, %fd81, %fd84;
	ld.global.f64 	%fd86, [%rd14+40];
	add.f64 	%fd87, %fd83, %fd86;
	ld.global.f64 	%fd88, [%rd13+112];
	add.f64 	%fd89, %fd85, %fd88;
	ld.global.f64 	%fd90, [%rd14+48];
	add.f64 	%fd91, %fd87, %fd90;
	ld.global.f64 	%fd92, [%rd13+120];
	add.f64 	%fd161, %fd89, %fd92;
	ld.global.f64 	%fd93, [%rd14+56];
	add.f64 	%fd162, %fd91, %fd93;
	add.s32 	%r31, %r31, 16;
	add.s32 	%r30, %r30, 16;
	setp.ne.s32 	%p4, %r31, 0;
	@%p4 bra 	$L__BB1_4;
$L__BB1_5:
	setp.eq.s32 	%p5, %r3, 0;
	@%p5 bra 	$L__BB1_14;
	and.b32  	%r11, %r23, 7;
	setp.lt.u32 	%p6, %r3, 8;
	@%p6 bra 	$L__BB1_8;
	add.s32 	%r28, %r33, %r2;
	mul.wide.s32 	%rd15, %r28, 8;
	add.s64 	%rd16, %rd2, %rd15;
	ld.global.f64 	%fd95, [%rd16];
	add.f64 	%fd96, %fd161, %fd95;
	add.s64 	%rd17, %rd1, %rd15;
	ld.global.f64 	%fd97, [%rd17];
	add.f64 	%fd98, %fd162, %fd97;
	ld.global.f64 	%fd99, [%rd16+8];
	add.f64 	%fd100, %fd96, %fd99;
	ld.global.f64 	%fd101, [%rd17+8];
	add.f64 	%fd102, %fd98, %fd101;
	ld.global.f64 	%fd103, [%rd16+16];
	add.f64 	%fd104, %fd100, %fd103;
	ld.global.f64 	%fd105, [%rd17+16];
	add.f64 	%fd106, %fd102, %fd105;
	ld.global.f64 	%fd107, [%rd16+24];
	add.f64 	%fd108, %fd104, %fd107;
	ld.global.f64 	%fd109, [%rd17+24];
	add.f64 	%fd110, %fd106, %fd109;
	ld.global.f64 	%fd111, [%rd16+32];
	add.f64 	%fd112, %fd108, %fd111;
	ld.global.f64 	%fd113, [%rd17+32];
	add.f64 	%fd114, %fd110, %fd113;
	ld.global.f64 	%fd115, [%rd16+40];
	add.f64 	%fd116, %fd112, %fd115;
	ld.global.f64 	%fd117, [%rd17+40];
	add.f64 	%fd118, %fd114, %fd117;
	ld.global.f64 	%fd119, [%rd16+48];
	add.f64 	%fd120, %fd116, %fd119;
	ld.global.f64 	%fd121, [%rd17+48];
	add.f64 	%fd122, %fd118, %fd121;
	ld.global.f64 	%fd123, [%rd16+56];
	add.f64 	%fd161, %fd120, %fd123;
	ld.global.f64 	%fd124, [%rd17+56];
	add.f64 	%fd162, %fd122, %fd124;
	add.s32 	%r33, %r33, 8;
$L__BB1_8:
	setp.eq.s32 	%p7, %r11, 0;
	@%p7 bra 	$L__BB1_14;
	and.b32  	%r14, %r23, 3;
	setp.lt.u32 	%p8, %r11, 4;
	@%p8 bra 	$L__BB1_11;
	add.s32 	%r29, %r33, %r2;
	mul.wide.s32 	%rd18, %r29, 8;
	add.s64 	%rd19, %rd2, %rd18;
	ld.global.f64 	%fd126, [%rd19];
	add.f64 	%fd127, %fd161, %fd126;
	add.s64 	%rd20, %rd1, %rd18;
	ld.global.f64 	%fd128, [%rd20];
	add.f64 	%fd129, %fd162, %fd128;
	ld.global.f64 	%fd130, [%rd19+8];
	add.f64 	%fd131, %fd127, %fd130;
	ld.global.f64 	%fd132, [%rd20+8];
	add.f64 	%fd133, %fd129, %fd132;
	ld.global.f64 	%fd134, [%rd19+16];
	add.f64 	%fd135, %fd131, %fd134;
	ld.global.f64 	%fd136, [%rd20+16];
	add.f64 	%fd137, %fd133, %fd136;
	ld.global.f64 	%fd138, [%rd19+24];
	add.f64 	%fd161, %fd135, %fd138;
	ld.global.f64 	%fd139, [%rd20+24];
	add.f64 	%fd162, %fd137, %fd139;
	add.s32 	%r33, %r33, 4;
$L__BB1_11:
	setp.eq.s32 	%p9, %r14, 0;
	@%p9 bra 	$L__BB1_14;
	add.s32 	%r36, %r33, %r2;
	neg.s32 	%r35, %r14;
$L__BB1_13:
	.pragma "nounroll";
	mul.wide.s32 	%rd21, %r36, 8;
	add.s64 	%rd22, %rd1, %rd21;
	add.s64 	%rd23, %rd2, %rd21;
	ld.global.f64 	%fd140, [%rd23];
	add.f64 	%fd161, %fd161, %fd140;
	ld.global.f64 	%fd141, [%rd22];
	add.f64 	%fd162, %fd162, %fd141;
	add.s32 	%r36, %r36, 1;
	add.s32 	%r35, %r35, 1;
	setp.ne.s32 	%p10, %r35, 0;
	@%p10 bra 	$L__BB1_13;
$L__BB1_14:
	cvta.to.global.u64 	%rd24, %rd7;
	mul.wide.s32 	%rd25, %r1, 8;
	add.s64 	%rd6, %rd24, %rd25;
	ld.global.f64 	%fd27, [%rd6];
	setp.eq.f64 	%p11, %fd27, 0d0000000000000000;
	@%p11 bra 	$L__BB1_16;
	div.rn.f64 	%fd142, %fd161, %fd27;
	add.s64 	%rd31, %rd4, %rd25;
	st.global.f64 	[%rd31], %fd142;
	ld.global.f64 	%fd143, [%rd6];
	div.rn.f64 	%fd144, %fd162, %fd143;
	add.s64 	%rd32, %rd3, %rd25;
	st.global.f64 	[%rd32], %fd144;
	bra.uni 	$L__BB1_17;
$L__BB1_16:
	add.s64 	%rd27, %rd4, %rd25;
	mov.b64 	%rd28, 0;
	st.global.u64 	[%rd27], %rd28;
	add.s64 	%rd29, %rd3, %rd25;
	st.global.u64 	[%rd29], %rd28;
$L__BB1_17:
	ret;

}
	// .globl	_Z18numericalIntegrateiPdS_S_S_S_S_S_S_id
.visible .entry _Z18numericalIntegrateiPdS_S_S_S_S_S_S_id(
	.param .u32 _Z18numericalIntegrateiPdS_S_S_S_S_S_S_id_param_0,
	.param .u64 .ptr .align 1 _Z18numericalIntegrateiPdS_S_S_S_S_S_S_id_param_1,
	.param .u64 .ptr .align 1 _Z18numericalIntegrateiPdS_S_S_S_S_S_S_id_param_2,
	.param .u64 .ptr .align 1 _Z18numericalIntegrateiPdS_S_S_S_S_S_S_id_param_3,
	.param .u64 .ptr .align 1 _Z18numericalIntegrateiPdS_S_S_S_S_S_S_id_param_4,
	.param .u64 .ptr .align 1 _Z18numericalIntegrateiPdS_S_S_S_S_S_S_id_param_5,
	.param .u64 .ptr .align 1 _Z18numericalIntegrateiPdS_S_S_S_S_S_S_id_param_6,
	.param .u64 .ptr .align 1 _Z18numericalIntegrateiPdS_S_S_S_S_S_S_id_param_7,
	.param .u64 .ptr .align 1 _Z18numericalIntegrateiPdS_S_S_S_S_S_S_id_param_8,
	.param .u32 _Z18numericalIntegrateiPdS_S_S_S_S_S_S_id_param_9,
	.param .f64 _Z18numericalIntegrateiPdS_S_S_S_S_S_S_id_param_10
)
{
	.reg .pred 	%p<2>;
	.reg .b32 	%r<14>;
	.reg .b64 	%rd<29>;
	.reg .b64 	%fd<16>;

	ld.param.u32 	%r2, [_Z18numericalIntegrateiPdS_S_S_S_S_S_S_id_param_0];
	ld.param.u64 	%rd3, [_Z18numericalIntegrateiPdS_S_S_S_S_S_S_id_param_3];
	ld.param.u64 	%rd4, [_Z18numericalIntegrateiPdS_S_S_S_S_S_S_id_param_4];
	ld.param.u64 	%rd5, [_Z18numericalIntegrateiPdS_S_S_S_S_S_S_id_param_5];
	ld.param.u64 	%rd6, [_Z18numericalIntegrateiPdS_S_S_S_S_S_S_id_param_6];
	ld.param.u64 	%rd7, [_Z18numericalIntegrateiPdS_S_S_S_S_S_S_id_param_7];
	ld.param.u64 	%rd8, [_Z18numericalIntegrateiPdS_S_S_S_S_S_S_id_param_8];
	ld.param.u32 	%r3, [_Z18numericalIntegrateiPdS_S_S_S_S_S_S_id_param_9];
	ld.param.f64 	%fd1, [_Z18numericalIntegrateiPdS_S_S_S_S_S_S_id_param_10];
	mov.u32 	%r4, %ctaid.x;
	mov.u32 	%r5, %ntid.x;
	mov.u32 	%r6, %tid.x;
	mad.lo.s32 	%r1, %r4, %r5, %r6;
	setp.ge.s32 	%p1, %r1, %r3;
	@%p1 bra 	$L__BB2_2;
	ld.param.u64 	%rd28, [_Z18numericalIntegrateiPdS_S_S_S_S_S_S_id_param_2];
	ld.param.u64 	%rd27, [_Z18numericalIntegrateiPdS_S_S_S_S_S_S_id_param_1];
	cvta.to.global.u64 	%rd9, %rd3;
	cvta.to.global.u64 	%rd10, %rd27;
	cvta.to.global.u64 	%rd11, %rd4;
	cvta.to.global.u64 	%rd12, %rd28;
	cvta.to.global.u64 	%rd13, %rd7;
	cvta.to.global.u64 	%rd14, %rd5;
	cvta.to.global.u64 	%rd15, %rd8;
	cvta.to.global.u64 	%rd16, %rd6;
	mul.wide.s32 	%rd17, %r1, 8;
	add.s64 	%rd18, %rd9, %rd17;
	ld.global.f64 	%fd2, [%rd18];
	mul.hi.s32 	%r7, %r2, 1374389535;
	shr.u32 	%r8, %r7, 31;
	shr.s32 	%r9, %r7, 5;
	add.s32 	%r10, %r9, %r8;
	mul.lo.s32 	%r11, %r10, 100;
	sub.s32 	%r12, %r2, %r11;
	mad.lo.s32 	%r13, %r3, %r12, %r1;
	mul.wide.s32 	%rd19, %r13, 8;
	add.s64 	%rd20, %rd10, %rd19;
	st.global.f64 	[%rd20], %fd2;
	add.s64 	%rd21, %rd11, %rd17;
	ld.global.f64 	%fd3, [%rd21];
	add.s64 	%rd22, %rd12, %rd19;
	st.global.f64 	[%rd22], %fd3;
	add.s64 	%rd23, %rd13, %rd17;
	ld.global.f64 	%fd4, [%rd23];
	add.s64 	%rd24, %rd14, %rd17;
	ld.global.f64 	%fd5, [%rd24];
	fma.rn.f64 	%fd6, %fd1, %fd4, %fd5;
	st.global.f64 	[%rd24], %fd6;
	add.s64 	%rd25, %rd15, %rd17;
	ld.global.f64 	%fd7, [%rd25];
	add.s64 	%rd26, %rd16, %rd17;
	ld.global.f64 	%fd8, [%rd26];
	fma.rn.f64 	%fd9, %fd1, %fd7, %fd8;
	st.global.f64 	[%rd26], %fd9;
	ld.global.f64 	%fd10, [%rd24];
	ld.global.f64 	%fd11, [%rd18];
	fma.rn.f64 	%fd12, %fd1, %fd10, %fd11;
	st.global.f64 	[%rd18], %fd12;
	ld.global.f64 	%fd13, [%rd26];
	ld.global.f64 	%fd14, [%rd21];
	fma.rn.f64 	%fd15, %fd1, %fd13, %fd14;
	st.global.f64 	[%rd21], %fd15;
$L__BB2_2:
	ret;

}
.func  (.param .b64 func_retval0) __internal_accurate_pow(
	.param .b64 __internal_accurate_pow_param_0,
	.param .b64 __internal_accurate_pow_param_1
)
{
	.reg .pred 	%p<8>;
	.reg .b32 	%r<49>;
	.reg .b32 	%f<3>;
	.reg .b64 	%fd<109>;

	ld.param.f64 	%fd10, [__internal_accurate_pow_param_0];
	ld.param.f64 	%fd11, [__internal_accurate_pow_param_1];
	{
	.reg .b32 %temp; 
	mov.b64 	{%temp, %r46}, %fd10;
	}
	{
	.reg .b32 %temp; 
	mov.b64 	{%r45, %temp}, %fd10;
	}
	shr.u32 	%r47, %r46, 20;
	setp.gt.u32 	%p1, %r46, 1048575;
	@%p1 bra 	$L__BB3_2;
	mul.f64 	%fd12, %fd10, 0d4350000000000000;
	{
	.reg .b32 %temp; 
	mov.b64 	{%temp, %r46}, %fd12;
	}
	{
	.reg .b32 %temp; 
	mov.b64 	{%r45, %temp}, %fd12;
	}
	shr.u32 	%r16, %r46, 20;
	add.s32 	%r47, %r16, -54;
$L__BB3_2:
	add.s32 	%r48, %r47, -1023;
	and.b32  	%r17, %r46, -2146435073;
	or.b32  	%r18, %r17, 1072693248;
	mov.b64 	%fd107, {%r45, %r18};
	setp.lt.u32 	%p2, %r18, 1073127583;
	@%p2 bra 	$L__BB3_4;
	{
	.reg .b32 %temp; 
	mov.b64 	{%r19, %temp}, %fd107;
	}
	{
	.reg .b32 %temp; 
	mov.b64 	{%temp, %r20}, %fd107;
	}
	add.s32 	%r21, %r20, -1048576;
	mov.b64 	%fd107, {%r19, %r21};
	add.s32 	%r48, %r47, -1022;
$L__BB3_4:
	add.f64 	%fd13, %fd107, 0dBFF0000000000000;
	add.f64 	%fd14, %fd107, 0d3FF0000000000000;
	rcp.approx.ftz.f64 	%fd15, %fd14;
	neg.f64 	%fd16, %fd14;
	fma.rn.f64 	%fd17, %fd16, %fd15, 0d3FF0000000000000;
	fma.rn.f64 	%fd18, %fd17, %fd17, %fd17;
	fma.rn.f64 	%fd19, %fd18, %fd15, %fd15;
	mul.f64 	%fd20, %fd13, %fd19;
	fma.rn.f64 	%fd21, %fd13, %fd19, %fd20;
	mul.f64 	%fd22, %fd21, %fd21;
	fma.rn.f64 	%fd23, %fd22, 0d3EB0F5FF7D2CAFE2, 0d3ED0F5D241AD3B5A;
	fma.rn.f64 	%fd24, %fd23, %fd22, 0d3EF3B20A75488A3F;
	fma.rn.f64 	%fd25, %fd24, %fd22, 0d3F1745CDE4FAECD5;
	fma.rn.f64 	%fd26, %fd25, %fd22, 0d3F3C71C7258A578B;
	fma.rn.f64 	%fd27, %fd26, %fd22, 0d3F6249249242B910;
	fma.rn.f64 	%fd28, %fd27, %fd22, 0d3F89999999999DFB;
	sub.f64 	%fd29, %fd13, %fd21;
	add.f64 	%fd30, %fd29, %fd29;
	neg.f64 	%fd31, %fd21;
	fma.rn.f64 	%fd32, %fd31, %fd13, %fd30;
	mul.f64 	%fd33, %fd19, %fd32;
	fma.rn.f64 	%fd34, %fd22, %fd28, 0d3FB5555555555555;
	mov.f64 	%fd35, 0d3FB5555555555555;
	sub.f64 	%fd36, %fd35, %fd34;
	fma.rn.f64 	%fd37, %fd22, %fd28, %fd36;
	add.f64 	%fd38, %fd37, 0dBC46A4CB00B9E7B0;
	add.f64 	%fd39, %fd34, %fd38;
	sub.f64 	%fd40, %fd34, %fd39;
	add.f64 	%fd41, %fd38, %fd40;
	mul.rn.f64 	%fd42, %fd21, %fd21;
	neg.f64 	%fd43, %fd42;
	fma.rn.f64 	%fd44, %fd21, %fd21, %fd43;
	{
	.reg .b32 %temp; 
	mov.b64 	{%r22, %temp}, %fd33;
	}
	{
	.reg .b32 %temp; 
	mov.b64 	{%temp, %r23}, %fd33;
	}
	add.s32 	%r24, %r23, 1048576;
	mov.b64 	%fd45, {%r22, %r24};
	fma.rn.f64 	%fd46, %fd21, %fd45, %fd44;
	mul.rn.f64 	%fd47, %fd42, %fd21;
	neg.f64 	%fd48, %fd47;
	fma.rn.f64 	%fd49, %fd42, %fd21, %fd48;
	fma.rn.f64 	%fd50, %fd42, %fd33, %fd49;
	fma.rn.f64 	%fd51, %fd46, %fd21, %fd50;
	mul.rn.f64 	%fd52, %fd39, %fd47;
	neg.f64 	%fd53, %fd52;
	fma.rn.f64 	%fd54, %fd39, %fd47, %fd53;
	fma.rn.f64 	%fd55, %fd39, %fd51, %fd54;
	fma.rn.f64 	%fd56, %fd41, %fd47, %fd55;
	add.f64 	%fd57, %fd52, %fd56;
	sub.f64 	%fd58, %fd52, %fd57;
	add.f64 	%fd59, %fd56, %fd58;
	add.f64 	%fd60, %fd21, %fd57;
	sub.f64 	%fd61, %fd21, %fd60;
	add.f64 	%fd62, %fd57, %fd61;
	add.f64 	%fd63, %fd59, %fd62;
	add.f64 	%fd64, %fd33, %fd63;
	add.f64 	%fd65, %fd60, %fd64;
	sub.f64 	%fd66, %fd60, %fd65;
	add.f64 	%fd67, %fd64, %fd66;
	xor.b32  	%r25, %r48, -2147483648;
	mov.b32 	%r26, 1127219200;
	mov.b64 	%fd68, {%r25, %r26};
	mov.b32 	%r27, -2147483648;
	mov.b64 	%fd69, {%r27, %r26};
	sub.f64 	%fd70, %fd68, %fd69;
	fma.rn.f64 	%fd71, %fd70, 0d3FE62E42FEFA39EF, %fd65;
	fma.rn.f64 	%fd72, %fd70, 0dBFE62E42FEFA39EF, %fd71;
	sub.f64 	%fd73, %fd72, %fd65;
	sub.f64 	%fd74, %fd67, %fd73;
	fma.rn.f64 	%fd75, %fd70, 0d3C7ABC9E3B39803F, %fd74;
	add.f64 	%fd76, %fd71, %fd75;
	sub.f64 	%fd77, %fd71, %fd76;
	add.f64 	%fd78, %fd75, %fd77;
	{
	.reg .b32 %temp; 
	mov.b64 	{%temp, %r28}, %fd11;
	}
	{
	.reg .b32 %temp; 
	mov.b64 	{%r29, %temp}, %fd11;
	}
	shl.b32 	%r30, %r28, 1;
	setp.gt.u32 	%p3, %r30, -33554433;
	and.b32  	%r31, %r28, -15728641;
	selp.b32 	%r32, %r31, %r28, %p3;
	mov.b64 	%fd79, {%r29, %r32};
	mul.rn.f64 	%fd80, %fd76, %fd79;
	neg.f64 	%fd81, %fd80;
	fma.rn.f64 	%fd82, %fd76, %fd79, %fd81;
	fma.rn.f64 	%fd83, %fd78, %fd79, %fd82;
	add.f64 	%fd4, %fd80, %fd83;
	sub.f64 	%fd84, %fd80, %fd4;
	add.f64 	%fd5, %fd83, %fd84;
	fma.rn.f64 	%fd85, %fd4, 0d3FF71547652B82FE, 0d4338000000000000;
	{
	.reg .b32 %temp; 
	mov.b64 	{%r13, %temp}, %fd85;
	}
	mov.f64 	%fd86, 0dC338000000000000;
	add.rn.f64 	%fd87, %fd85, %fd86;
	fma.rn.f64 	%fd88, %fd87, 0dBFE62E42FEFA39EF, %fd4;
	fma.rn.f64 	%fd89, %fd87, 0dBC7ABC9E3B39803F, %fd88;
	fma.rn.f64 	%fd90, %fd89, 0d3E5ADE1569CE2BDF, 0d3E928AF3FCA213EA;
	fma.rn.f64 	%fd91, %fd90, %fd89, 0d3EC71DEE62401315;
	fma.rn.f64 	%fd92, %fd91, %fd89, 0d3EFA01997C89EB71;
	fma.rn.f64 	%fd93, %fd92, %fd89, 0d3F2A01A014761F65;
	fma.rn.f64 	%fd94, %fd93, %fd89, 0d3F56C16C1852B7AF;
	fma.rn.f64 	%fd95, %fd94, %fd89, 0d3F81111111122322;
	fma.rn.f64 	%fd96, %fd95, %fd89, 0d3FA55555555502A1;
	fma.rn.f64 	%fd97, %fd96, %fd89, 0d3FC5555555555511;
	fma.rn.f64 	%fd98, %fd97, %fd89, 0d3FE000000000000B;
	fma.rn.f64 	%fd99, %fd98, %fd89, 0d3FF0000000000000;
	fma.rn.f64 	%fd100, %fd99, %fd89, 0d3FF0000000000000;
	{
	.reg .b32 %temp; 
	mov.b64 	{%r14, %temp}, %fd100;
	}
	{
	.reg .b32 %temp; 
	mov.b64 	{%temp, %r15}, %fd100;
	}
	shl.b32 	%r33, %r13, 20;
	add.s32 	%r34, %r33, %r15;
	mov.b64 	%fd108, {%r14, %r34};
	{
	.reg .b32 %temp; 
	mov.b64 	{%temp, %r35}, %fd4;
	}
	mov.b32 	%f2, %r35;
	abs.f32 	%f1, %f2;
	setp.lt.f32 	%p4, %f1, 0f4086232B;
	@%p4 bra 	$L__BB3_7;
	setp.lt.f64 	%p5, %fd4, 0d0000000000000000;
	add.f64 	%fd101, %fd4, 0d7FF0000000000000;
	selp.f64 	%fd108, 0d0000000000000000, %fd101, %p5;
	setp.geu.f32 	%p6, %f1, 0f40874800;
	@%p6 bra 	$L__BB3_7;
	shr.u32 	%r36, %r13, 31;
	add.s32 	%r37, %r13, %r36;
	shr.s32 	%r38, %r37, 1;
	shl.b32 	%r39, %r38, 20;
	add.s32 	%r40, %r15, %r39;
	mov.b64 	%fd102, {%r14, %r40};
	sub.s32 	%r41, %r13, %r38;
	shl.b32 	%r42, %r41, 20;
	add.s32 	%r43, %r42, 1072693248;
	mov.b32 	%r44, 0;
	mov.b64 	%fd103, {%r44, %r43};
	mul.f64 	%fd108, %fd103, %fd102;
$L__BB3_7:
	abs.f64 	%fd104, %fd108;
	setp.eq.f64 	%p7, %fd104, 0d7FF0000000000000;
	fma.rn.f64 	%fd105, %fd108, %fd5, %fd108;
	selp.f64 	%fd106, %fd108, %fd105, %p7;
	st.param.f64 	[func_retval0], %fd106;
	ret;

}


// ===== COMPILED SASS (sm_100) =====

	.target	sm_100

	.elftype	@"ET_EXEC"


//--------------------- .note.nv.tkinfo           --------------------------
	.section	.note.nv.tkinfo,"",@"SHT_NOTE"
	.sectionflags	@"SHF_NOTE_NV_TKINFO"
	.tkinfo
        /*0018*/ 	.word	0x00000002
        /*0030*/ 	.string	""
        /*0030*/ 	.string	"ptxas"
        /*0030*/ 	.string	"Cuda compilation tools, release 13.0, V13.0.88"
        /*0030*/ 	.string	"Build cuda_13.0.r13.0/compiler.36424714_0"
        /*0030*/ 	.string	"-arch sm_100 -m 64 "



//--------------------- .note.nv.cuinfo           --------------------------
	.section	.note.nv.cuinfo,"",@"SHT_NOTE"
	.sectionflags	@"SHF_NOTE_NV_CUINFO"
        /*0018*/ 	.short	0x0002
        /*001a*/ 	.short	0x0064
        /*001c*/ 	.short	0x0082
	.zero		2


//--------------------- .nv.info                  --------------------------
	.section	.nv.info,"",@"SHT_CUDA_INFO"
	.align	4


	//----- nvinfo : EIATTR_REGCOUNT
	.align		4
        /*0000*/ 	.byte	0x04, 0x2f
        /*0002*/ 	.short	(.L_1 - .L_0)
	.align		4
.L_0:
        /*0004*/ 	.word	index@(_Z13computeForcesPdS_S_S_iiiS_d)
        /*0008*/ 	.word	0x00000028


	//----- nvinfo : EIATTR_FRAME_SIZE
	.align		4
.L_1:
        /*000c*/ 	.byte	0x04, 0x11
        /*000e*/ 	.short	(.L_3 - .L_2)
	.align		4
.L_2:
        /*0010*/ 	.word	index@($_Z13computeForcesPdS_S_S_iiiS_d$__internal_accurate_pow)
        /*0014*/ 	.word	0x00000000


	//----- nvinfo : EIATTR_FRAME_SIZE
	.align		4
.L_3:
        /*0018*/ 	.byte	0x04, 0x11
        /*001a*/ 	.short	(.L_5 - .L_4)
	.align		4
.L_4:
        /*001c*/ 	.word	index@($__internal_3_$__cuda_sm20_dsqrt_rn_f64_mediumpath_v1)
        /*0020*/ 	.word	0x00000000


	//----- nvinfo : EIATTR_FRAME_SIZE
	.align		4
.L_5:
        /*0024*/ 	.byte	0x04, 0x11
        /*0026*/ 	.short	(.L_7 - .L_6)
	.align		4
.L_6:
        /*0028*/ 	.word	index@($__internal_2_$__cuda_sm20_div_rn_f64_full)
        /*002c*/ 	.word	0x00000000


	//----- nvinfo : EIATTR_FRAME_SIZE
	.align		4
.L_7:
        /*0030*/ 	.byte	0x04, 0x11
        /*0032*/ 	.short	(.L_9 - .L_8)
	.align		4
.L_8:
        /*0034*/ 	.word	index@($__internal_1_$__cuda_sm20_dblrcp_rn_slowpath_v3)
        /*0038*/ 	.word	0x00000000


	//----- nvinfo : EIATTR_FRAME_SIZE
	.align		4
.L_9:
        /*003c*/ 	.byte	0x04, 0x11
        /*003e*/ 	.short	(.L_11 - .L_10)
	.align		4
.L_10:
        /*0040*/ 	.word	index@(_Z13computeForcesPdS_S_S_iiiS_d)
        /*0044*/ 	.word	0x00000000


	//----- nvinfo : EIATTR_REGCOUNT
	.align		4
.L_11:
        /*0048*/ 	.byte	0x04, 0x2f
        /*004a*/ 	.short	(.L_13 - .L_12)
	.align		4
.L_12:
        /*004c*/ 	.word	index@(_Z22aggregateAccelerationsPdS_S_S_PKdi)
        /*0050*/ 	.word	0x00000020


	//----- nvinfo : EIATTR_FRAME_SIZE
	.align		4
.L_13:
        /*0054*/ 	.byte	0x04, 0x11
        /*0056*/ 	.short	(.L_15 - .L_14)
	.align		4
.L_14:
        /*0058*/ 	.word	index@($__internal_0_$__cuda_sm20_div_rn_f64_full)
        /*005c*/ 	.word	0x00000000


	//----- nvinfo : EIATTR_FRAME_SIZE
	.align		4
.L_15:
        /*0060*/ 	.byte	0x04, 0x11
        /*0062*/ 	.short	(.L_17 - .L_16)
	.align		4
.L_16:
        /*0064*/ 	.word	index@(_Z22aggregateAccelerationsPdS_S_S_PKdi)
        /*0068*/ 	.word	0x00000000


	//----- nvinfo : EIATTR_REGCOUNT
	.align		4
.L_17:
        /*006c*/ 	.byte	0x04, 0x2f
        /*006e*/ 	.short	(.L_19 - .L_18)
	.align		4
.L_18:
        /*0070*/ 	.word	index@(_Z18numericalIntegrateiPdS_S_S_S_S_S_S_id)
        /*0074*/ 	.word	0x00000018


	//----- nvinfo : EIATTR_FRAME_SIZE
	.align		4
.L_19:
        /*0078*/ 	.byte	0x04, 0x11
        /*007a*/ 	.short	(.L_21 - .L_20)
	.align		4
.L_20:
        /*007c*/ 	.word	index@(_Z18numericalIntegrateiPdS_S_S_S_S_S_S_id)
        /*0080*/ 	.word	0x00000000


	//----- nvinfo : EIATTR_MIN_STACK_SIZE
	.align		4
.L_21:
        /*0084*/ 	.byte	0x04, 0x12
        /*0086*/ 	.short	(.L_23 - .L_22)
	.align		4
.L_22:
        /*0088*/ 	.word	index@(_Z18numericalIntegrateiPdS_S_S_S_S_S_S_id)
        /*008c*/ 	.word	0x00000000


	//----- nvinfo : EIATTR_MIN_STACK_SIZE
	.align		4
.L_23:
        /*0090*/ 	.byte	0x04, 0x12
        /*0092*/ 	.short	(.L_25 - .L_24)
	.align		4
.L_24:
        /*0094*/ 	.word	index@(_Z22aggregateAccelerationsPdS_S_S_PKdi)
        /*0098*/ 	.word	0x00000000


	//----- nvinfo : EIATTR_MIN_STACK_SIZE
	.align		4
.L_25:
        /*009c*/ 	.byte	0x04, 0x12
        /*009e*/ 	.short	(.L_27 - .L_26)
	.align		4
.L_26:
        /*00a0*/ 	.word	index@(_Z13computeForcesPdS_S_S_iiiS_d)
        /*00a4*/ 	.word	0x00000000
.L_27:


//--------------------- .nv.compat                --------------------------
	.section	.nv.compat,"",@"SHT_CUDA_COMPAT_INFO"
	.align	4
        /*0000*/ 	.byte	0x02, 0x09, 0x00, 0x00, 0x02, 0x02, 0x01, 0x00, 0x02, 0x05, 0x05, 0x00, 0x03, 0x07, 0x01, 0x01
        /*0010*/ 	.byte	0x02, 0x03, 0x00, 0x00, 0x02, 0x06, 0x01, 0x00, 0x04, 0x0b, 0x08, 0x00, 0x01, 0x00, 0x00, 0x00
        /*0020*/ 	.byte	0x00, 0x00, 0x00, 0x00


//--------------------- .nv.info._Z18numericalIntegrateiPdS_S_S_S_S_S_S_id --------------------------
	.section	.nv.info._Z18numericalIntegrateiPdS_S_S_S_S_S_S_id,"",@"SHT_CUDA_INFO"
	.sectionflags	@""
	.align	4


	//----- nvinfo : EIATTR_CUDA_API_VERSION
	.align		4
        /*0000*/ 	.byte	0x04, 0x37
        /*0002*/ 	.short	(.L_29 - .L_28)
.L_28:
        /*0004*/ 	.word	0x00000082


	//----- nvinfo : EIATTR_KPARAM_INFO
	.align		4
.L_29:
        /*0008*/ 	.byte	0x04, 0x17
        /*000a*/ 	.short	(.L_31 - .L_30)
.L_30:
        /*000c*/ 	.word	0x00000000
        /*0010*/ 	.short	0x000a
        /*0012*/ 	.short	0x0050
        /*0014*/ 	.byte	0x00, 0xf0, 0x21, 0x00


	//----- nvinfo : EIATTR_KPARAM_INFO
	.align		4
.L_31:
        /*0018*/ 	.byte	0x04, 0x17
        /*001a*/ 	.short	(.L_33 - .L_32)
.L_32:
        /*001c*/ 	.word	0x00000000
        /*0020*/ 	.short	0x0009
        /*0022*/ 	.short	0x0048
        /*0024*/ 	.byte	0x00, 0xf0, 0x11, 0x00


	//----- nvinfo : EIATTR_KPARAM_INFO
	.align		4
.L_33:
        /*0028*/ 	.byte	0x04, 0x17
        /*002a*/ 	.short	(.L_35 - .L_34)
.L_34:
        /*002c*/ 	.word	0x00000000
        /*0030*/ 	.short	0x0008
        /*0032*/ 	.short	0x0040
        /*0034*/ 	.byte	0x00, 0xf5, 0x21, 0x00


	//----- nvinfo : EIATTR_KPARAM_INFO
	.align		4
.L_35:
        /*0038*/ 	.byte	0x04, 0x17
        /*003a*/ 	.short	(.L_37 - .L_36)
.L_36:
        /*003c*/ 	.word	0x00000000
        /*0040*/ 	.short	0x0007
        /*0042*/ 	.short	0x0038
        /*0044*/ 	.byte	0x00, 0xf5, 0x21, 0x00


	//----- nvinfo : EIATTR_KPARAM_INFO
	.align		4
.L_37:
        /*0048*/ 	.byte	0x04, 0x17
        /*004a*/ 	.short	(.L_39 - .L_38)
.L_38:
        /*004c*/ 	.word	0x00000000
        /*0050*/ 	.short	0x0006
        /*0052*/ 	.short	0x0030
        /*0054*/ 	.byte	0x00, 0xf5, 0x21, 0x00


	//----- nvinfo : EIATTR_KPARAM_INFO
	.align		4
.L_39:
        /*0058*/ 	.byte	0x04, 0x17
        /*005a*/ 	.short	(.L_41 - .L_40)
.L_40:
        /*005c*/ 	.word	0x00000000
        /*0060*/ 	.short	0x0005
        /*0062*/ 	.short	0x0028
        /*0064*/ 	.byte	0x00, 0xf5, 0x21, 0x00


	//----- nvinfo : EIATTR_KPARAM_INFO
	.align		4
.L_41:
        /*0068*/ 	.byte	0x04, 0x17
        /*006a*/ 	.short	(.L_43 - .L_42)
.L_42:
        /*006c*/ 	.word	0x00000000
        /*0070*/ 	.short	0x0004
        /*0072*/ 	.short	0x0020
        /*0074*/ 	.byte	0x00, 0xf5, 0x21, 0x00


	//----- nvinfo : EIATTR_KPARAM_INFO
	.align		4
.L_43:
        /*0078*/ 	.byte	0x04, 0x17
        /*007a*/ 	.short	(.L_45 - .L_44)
.L_44:
        /*007c*/ 	.word	0x00000000
        /*0080*/ 	.short	0x0003
        /*0082*/ 	.short	0x0018
        /*0084*/ 	.byte	0x00, 0xf5, 0x21, 0x00


	//----- nvinfo : EIATTR_KPARAM_INFO
	.align		4
.L_45:
        /*0088*/ 	.byte	0x04, 0x17
        /*008a*/ 	.short	(.L_47 - .L_46)
.L_46:
        /*008c*/ 	.word	0x00000000
        /*0090*/ 	.short	0x0002
        /*0092*/ 	.short	0x0010
        /*0094*/ 	.byte	0x00, 0xf5, 0x21, 0x00


	//----- nvinfo : EIATTR_KPARAM_INFO
	.align		4
.L_47:
        /*0098*/ 	.byte	0x04, 0x17
        /*009a*/ 	.short	(.L_49 - .L_48)
.L_48:
        /*009c*/ 	.word	0x00000000
        /*00a0*/ 	.short	0x0001
        /*00a2*/ 	.short	0x0008
        /*00a4*/ 	.byte	0x00, 0xf5, 0x21, 0x00


	//----- nvinfo : EIATTR_KPARAM_INFO
	.align		4
.L_49:
        /*00a8*/ 	.byte	0x04, 0x17
        /*00aa*/ 	.short	(.L_51 - .L_50)
.L_50:
        /*00ac*/ 	.word	0x00000000
        /*00b0*/ 	.short	0x0000
        /*00b2*/ 	.short	0x0000
        /*00b4*/ 	.byte	0x00, 0xf0, 0x11, 0x00


	//----- nvinfo : EIATTR_SPARSE_MMA_MASK
	.align		4
.L_51:
        /*00b8*/ 	.byte	0x03, 0x50
        /*00ba*/ 	.short	0x0000


	//----- nvinfo : EIATTR_MAXREG_COUNT
	.align		4
        /*00bc*/ 	.byte	0x03, 0x1b
        /*00be*/ 	.short	0x00ff


	//----- nvinfo : EIATTR_MERCURY_ISA_VERSION
	.align		4
        /*00c0*/ 	.byte	0x03, 0x5f
        /*00c2*/ 	.short	0x0101


	//----- nvinfo : EIATTR_VRC_CTA_INIT_COUNT
	.align		4
        /*00c4*/ 	.byte	0x02, 0x4a
	.zero		1
	.zero		1


	//----- nvinfo : EIATTR_EXIT_INSTR_OFFSETS
	.align		4
        /*00c8*/ 	.byte	0x04, 0x1c
        /*00ca*/ 	.short	(.L_53 - .L_52)


	//   ....[0]....
.L_52:
        /*00cc*/ 	.word	0x00000070


	//   ....[1]....
        /*00d0*/ 	.word	0x00000340


	//----- nvinfo : EIATTR_CBANK_PARAM_SIZE
	.align		4
.L_53:
        /*00d4*/ 	.byte	0x03, 0x19
        /*00d6*/ 	.short	0x0058


	//----- nvinfo : EIATTR_PARAM_CBANK
	.align		4
        /*00d8*/ 	.byte	0x04, 0x0a
        /*00da*/ 	.short	(.L_55 - .L_54)
	.align		4
.L_54:
        /*00dc*/ 	.word	index@(.nv.constant0._Z18numericalIntegrateiPdS_S_S_S_S_S_S_id)
        /*00e0*/ 	.short	0x0380
        /*00e2*/ 	.short	0x0058


	//----- nvinfo : EIATTR_SW_WAR
	.align		4
.L_55:
        /*00e4*/ 	.byte	0x04, 0x36
        /*00e6*/ 	.short	(.L_57 - .L_56)
.L_56:
        /*00e8*/ 	.word	0x00000008
.L_57:


//--------------------- .nv.info._Z22aggregateAccelerationsPdS_S_S_PKdi --------------------------
	.section	.nv.info._Z22aggregateAccelerationsPdS_S_S_PKdi,"",@"SHT_CUDA_INFO"
	.sectionflags	@""
	.align	4


	//----- nvinfo : EIATTR_CUDA_API_VERSION
	.align		4
        /*0000*/ 	.byte	0x04, 0x37
        /*0002*/ 	.short	(.L_59 - .L_58)
.L_58:
        /*0004*/ 	.word	0x00000082


	//----- nvinfo : EIATTR_KPARAM_INFO
	.align		4
.L_59:
        /*0008*/ 	.byte	0x04, 0x17
        /*000a*/ 	.short	(.L_61 - .L_60)
.L_60:
        /*000c*/ 	.word	0x00000000
        /*0010*/ 	.short	0x0005
        /*0012*/ 	.short	0x0028
        /*0014*/ 	.byte	0x00, 0xf0, 0x11, 0x00


	//----- nvinfo : EIATTR_KPARAM_INFO
	.align		4
.L_61:
        /*0018*/ 	.byte	0x04, 0x17
        /*001a*/ 	.short	(.L_63 - .L_62)
.L_62:
        /*001c*/ 	.word	0x00000000
        /*0020*/ 	.short	0x0004
        /*0022*/ 	.short	0x0020
        /*0024*/ 	.byte	0x00, 0xf5, 0x21, 0x00


	//----- nvinfo : EIATTR_KPARAM_INFO
	.align		4
.L_63:
        /*0028*/ 	.byte	0x04, 0x17
        /*002a*/ 	.short	(.L_65 - .L_64)
.L_64:
        /*002c*/ 	.word	0x00000000
        /*0030*/ 	.short	0x0003
        /*0032*/ 	.short	0x0018
        /*0034*/ 	.byte	0x00, 0xf5, 0x21, 0x00


	//----- nvinfo : EIATTR_KPARAM_INFO
	.align		4
.L_65:
        /*0038*/ 	.byte	0x04, 0x17
        /*003a*/ 	.short	(.L_67 - .L_66)
.L_66:
        /*003c*/ 	.word	0x00000000
        /*0040*/ 	.short	0x0002
        /*0042*/ 	.short	0x0010
        /*0044*/ 	.byte	0x00, 0xf5, 0x21, 0x00


	//----- nvinfo : EIATTR_KPARAM_INFO
	.align		4
.L_67:
        /*0048*/ 	.byte	0x04, 0x17
        /*004a*/ 	.short	(.L_69 - .L_68)
.L_68:
        /*004c*/ 	.word	0x00000000
        /*0050*/ 	.short	0x0001
        /*0052*/ 	.short	0x0008
        /*0054*/ 	.byte	0x00, 0xf5, 0x21, 0x00


	//----- nvinfo : EIATTR_KPARAM_INFO
	.align		4
.L_69:
        /*0058*/ 	.byte	0x04, 0x17
        /*005a*/ 	.short	(.L_71 - .L_70)
.L_70:
        /*005c*/ 	.word	0x00000000
        /*0060*/ 	.short	0x0000
        /*0062*/ 	.short	0x0000
        /*0064*/ 	.byte	0x00, 0xf5, 0x21, 0x00


	//----- nvinfo : EIATTR_SPARSE_MMA_MASK
	.align		4
.L_71:
        /*0068*/ 	.byte	0x03, 0x50
        /*006a*/ 	.short	0x0000


	//----- nvinfo : EIATTR_MAXREG_COUNT
	.align		4
        /*006c*/ 	.byte	0x03, 0x1b
        /*006e*/ 	.short	0x00ff


	//----- nvinfo : EIATTR_MERCURY_ISA_VERSION
	.align		4
        /*0070*/ 	.byte	0x03, 0x5f
        /*0072*/ 	.short	0x0101


	//----- nvinfo : EIATTR_VRC_CTA_INIT_COUNT
	.align		4
        /*0074*/ 	.byte	0x02, 0x4a
	.zero		1
	.zero		1


	//----- nvinfo : EIATTR_EXIT_INSTR_OFFSETS
	.align		4
        /*0078*/ 	.byte	0x04, 0x1c
        /*007a*/ 	.short	(.L_73 - .L_72)


	//   ....[0]....
.L_72:
        /*007c*/ 	.word	0x00000070


	//   ....[1]....
        /*0080*/ 	.word	0x00000f00


	//   ....[2]....
        /*0084*/ 	.word	0x00000f70


	//----- nvinfo : EIATTR_CRS_STACK_SIZE
	.align		4
.L_73:
        /*0088*/ 	.byte	0x04, 0x1e
        /*008a*/ 	.short	(.L_75 - .L_74)
.L_74:
        /*008c*/ 	.word	0x00000000


	//----- nvinfo : EIATTR_CBANK_PARAM_SIZE
	.align		4
.L_75:
        /*0090*/ 	.byte	0x03, 0x19
        /*0092*/ 	.short	0x002c


	//----- nvinfo : EIATTR_PARAM_CBANK
	.align		4
        /*0094*/ 	.byte	0x04, 0x0a
        /*0096*/ 	.short	(.L_77 - .L_76)
	.align		4
.L_76:
        /*0098*/ 	.word	index@(.nv.constant0._Z22aggregateAccelerationsPdS_S_S_PKdi)
        /*009c*/ 	.short	0x0380
        /*009e*/ 	.short	0x002c


	//----- nvinfo : EIATTR_SW_WAR
	.align		4
.L_77:
        /*00a0*/ 	.byte	0x04, 0x36
        /*00a2*/ 	.short	(.L_79 - .L_78)
.L_78:
        /*00a4*/ 	.word	0x00000008
.L_79:


//--------------------- .nv.info._Z13computeForcesPdS_S_S_iiiS_d --------------------------
	.section	.nv.info._Z13computeForcesPdS_S_S_iiiS_d,"",@"SHT_CUDA_INFO"
	.sectionflags	@""
	.align	4


	//----- nvinfo : EIATTR_CUDA_API_VERSION
	.align		4
        /*0000*/ 	.byte	0x04, 0x37
        /*0002*/ 	.short	(.L_81 - .L_80)
.L_80:
        /*0004*/ 	.word	0x00000082


	//----- nvinfo : EIATTR_KPARAM_INFO
	.align		4
.L_81:
        /*0008*/ 	.byte	0x04, 0x17
        /*000a*/ 	.short	(.L_83 - .L_82)
.L_82:
        /*000c*/ 	.word	0x00000000
        /*0010*/ 	.short	0x0008
        /*0012*/ 	.short	0x0038
        /*0014*/ 	.byte	0x00, 0xf0, 0x21, 0x00


	//----- nvinfo : EIATTR_KPARAM_INFO
	.align		4
.L_83:
        /*0018*/ 	.byte	0x04, 0x17
        /*001a*/ 	.short	(.L_85 - .L_84)
.L_84:
        /*001c*/ 	.word	0x00000000
        /*0020*/ 	.short	0x0007
        /*0022*/ 	.short	0x0030
        /*0024*/ 	.byte	0x00, 0xf5, 0x21, 0x00


	//----- nvinfo : EIATTR_KPARAM_INFO
	.align		4
.L_85:
        /*0028*/ 	.byte	0x04, 0x17
        /*002a*/ 	.short	(.L_87 - .L_86)
.L_86:
        /*002c*/ 	.word	0x00000000
        /*0030*/ 	.short	0x0006
        /*0032*/ 	.short	0x0028
        /*0034*/ 	.byte	0x00, 0xf0, 0x11, 0x00


	//----- nvinfo : EIATTR_KPARAM_INFO
	.align		4
.L_87:
        /*0038*/ 	.byte	0x04, 0x17
        /*003a*/ 	.short	(.L_89 - .L_88)
.L_88:
        /*003c*/ 	.word	0x00000000
        /*0040*/ 	.short	0x0005
        /*0042*/ 	.short	0x0024
        /*0044*/ 	.byte	0x00, 0xf0, 0x11, 0x00


	//----- nvinfo : EIATTR_KPARAM_INFO
	.align		4
.L_89:
        /*0048*/ 	.byte	0x04, 0x17
        /*004a*/ 	.short	(.L_91 - .L_90)
.L_90:
        /*004c*/ 	.word	0x00000000
        /*0050*/ 	.short	0x0004
        /*0052*/ 	.short	0x0020
        /*0054*/ 	.byte	0x00, 0xf0, 0x11, 0x00


	//----- nvinfo : EIATTR_KPARAM_INFO
	.align		4
.L_91:
        /*0058*/ 	.byte	0x04, 0x17
        /*005a*/ 	.short	(.L_93 - .L_92)
.L_92:
        /*005c*/ 	.word	0x00000000
        /*0060*/ 	.short	0x0003
        /*0062*/ 	.short	0x0018
        /*0064*/ 	.byte	0x00, 0xf5, 0x21, 0x00


	//----- nvinfo : EIATTR_KPARAM_INFO
	.align		4
.L_93:
        /*0068*/ 	.byte	0x04, 0x17
        /*006a*/ 	.short	(.L_95 - .L_94)
.L_94:
        /*006c*/ 	.word	0x00000000
        /*0070*/ 	.short	0x0002
        /*0072*/ 	.short	0x0010
        /*0074*/ 	.byte	0x00, 0xf5, 0x21, 0x00


	//----- nvinfo : EIATTR_KPARAM_INFO
	.align		4
.L_95:
        /*0078*/ 	.byte	0x04, 0x17
        /*007a*/ 	.short	(.L_97 - .L_96)
.L_96:
        /*007c*/ 	.word	0x00000000
        /*0080*/ 	.short	0x0001
        /*0082*/ 	.short	0x0008
        /*0084*/ 	.byte	0x00, 0xf5, 0x21, 0x00


	//----- nvinfo : EIATTR_KPARAM_INFO
	.align		4
.L_97:
        /*0088*/ 	.byte	0x04, 0x17
        /*008a*/ 	.short	(.L_99 - .L_98)
.L_98:
        /*008c*/ 	.word	0x00000000
        /*0090*/ 	.short	0x0000
        /*0092*/ 	.short	0x0000
        /*0094*/ 	.byte	0x00, 0xf5, 0x21, 0x00


	//----- nvinfo : EIATTR_SPARSE_MMA_MASK
	.align		4
.L_99:
        /*0098*/ 	.byte	0x03, 0x50
        /*009a*/ 	.short	0x0000


	//----- nvinfo : EIATTR_MAXREG_COUNT
	.align		4
        /*009c*/ 	.byte	0x03, 0x1b
        /*009e*/ 	.short	0x00ff


	//----- nvinfo : EIATTR_MERCURY_ISA_VERSION
	.align		4
        /*00a0*/ 	.byte	0x03, 0x5f
        /*00a2*/ 	.short	0x0101


	//----- nvinfo : EIATTR_VRC_CTA_INIT_COUNT
	.align		4
        /*00a4*/ 	.byte	0x02, 0x4a
	.zero		1
	.zero		1


	//----- nvinfo : EIATTR_EXIT_INSTR_OFFSETS
	.align		4
        /*00a8*/ 	.byte	0x04, 0x1c
        /*00aa*/ 	.short	(.L_101 - .L_100)


	//   ....[0]....
.L_100:
        /*00ac*/ 	.word	0x000000c0


	//   ....[1]....
        /*00b0*/ 	.word	0x00000390


	//   ....[2]....
        /*00b4*/ 	.word	0x00001090


	//----- nvinfo : EIATTR_CRS_STACK_SIZE
	.align		4
.L_101:
        /*00b8*/ 	.byte	0x04, 0x1e
        /*00ba*/ 	.short	(.L_103 - .L_102)
.L_102:
        /*00bc*/ 	.word	0x00000000


	//----- nvinfo : EIATTR_CBANK_PARAM_SIZE
	.align		4
.L_103:
        /*00c0*/ 	.byte	0x03, 0x19
        /*00c2*/ 	.short	0x0040


	//----- nvinfo : EIATTR_PARAM_CBANK
	.align		4
        /*00c4*/ 	.byte	0x04, 0x0a
        /*00c6*/ 	.short	(.L_105 - .L_104)
	.align		4
.L_104:
        /*00c8*/ 	.word	index@(.nv.constant0._Z13computeForcesPdS_S_S_iiiS_d)
        /*00cc*/ 	.short	0x0380
        /*00ce*/ 	.short	0x0040


	//----- nvinfo : EIATTR_SW_WAR
	.align		4
.L_105:
        /*00d0*/ 	.byte	0x04, 0x36
        /*00d2*/ 	.short	(.L_107 - .L_106)
.L_106:
        /*00d4*/ 	.word	0x00000008
.L_107:


//--------------------- .nv.callgraph             --------------------------
	.section	.nv.callgraph,"",@"SHT_CUDA_CALLGRAPH"
	.align	4
	.sectionentsize	8
	.align		4
        /*0000*/ 	.word	0x00000000
	.align		4
        /*0004*/ 	.word	0xffffffff
	.align		4
        /*0008*/ 	.word	0x00000000
	.align		4
        /*000c*/ 	.word	0xfffffffe
	.align		4
        /*0010*/ 	.word	0x00000000
	.align		4
        /*0014*/ 	.word	0xfffffffd
	.align		4
        /*0018*/ 	.word	0x00000000
	.align		4
        /*001c*/ 	.word	0xfffffffc


//--------------------- .text._Z18numericalIntegrateiPdS_S_S_S_S_S_S_id --------------------------
	.section	.text._Z18numericalIntegrateiPdS_S_S_S_S_S_S_id,"ax",@progbits
	.align	128
        .global         _Z18numericalIntegrateiPdS_S_S_S_S_S_S_id
        .type           _Z18numericalIntegrateiPdS_S_S_S_S_S_S_id,@function
        .size           _Z18numericalIntegrateiPdS_S_S_S_S_S_S_id,(.L_x_60 - _Z18numericalIntegrateiPdS_S_S_S_S_S_S_id)
        .other          _Z18numericalIntegrateiPdS_S_S_S_S_S_S_id,@"STO_CUDA_ENTRY STV_DEFAULT"
_Z18numericalIntegrateiPdS_S_S_S_S_S_S_id:
.text._Z18numericalIntegrateiPdS_S_S_S_S_S_S_id:
[----:B------:R-:W-:Y:S01]  /*0000*/  LDC R1, c[0x0][0x37c] ;  /* 0x0000df00ff017b82 */ /* 0x000fe20000000800 */
[----:B------:R-:W0:Y:S07]  /*0010*/  S2R R3, SR_TID.X ;  /* 0x0000000000037919 */ /* 0x000e2e0000002100 */
[----:B------:R-:W0:Y:S01]  /*0020*/  S2UR UR4, SR_CTAID.X ;  /* 0x00000000000479c3 */ /* 0x000e220000002500 */
[----:B------:R-:W1:Y:S07]  /*0030*/  LDCU UR6, c[0x0][0x3c8] ;  /* 0x00007900ff0677ac */ /* 0x000e6e0008000800 */
[----:B------:R-:W0:Y:S02]  /*0040*/  LDC R0, c[0x0][0x360] ;  /* 0x0000d800ff007b82 */ /* 0x000e240000000800 */
[----:B0-----:R-:W-:-:S05]  /*0050*/  IMAD R0, R0, UR4, R3 ;  /* 0x0000000400007c24 */ /* 0x001fca000f8e0203 */
[----:B-1----:R-:W-:-:S13]  /*0060*/  ISETP.GE.AND P0, PT, R0, UR6, PT ;  /* 0x0000000600007c0c */ /* 0x002fda000bf06270 */
[----:B------:R-:W-:Y:S05]  /*0070*/  @P0 EXIT ;  /* 0x000000000000094d */ /* 0x000fea0003800000 */
[----:B------:R-:W0:Y:S01]  /*0080*/  LDC.64 R4, c[0x0][0x398] ;  /* 0x0000e600ff047b82 */ /* 0x000e220000000a00 */
[----:B------:R-:W1:Y:S01]  /*0090*/  LDCU.64 UR4, c[0x0][0x358] ;  /* 0x00006b00ff0477ac */ /* 0x000e620008000a00 */
[----:B------:R-:W2:Y:S06]  /*00a0*/  LDCU.64 UR8, c[0x0][0x3d0] ;  /* 0x00007a00ff0877ac */ /* 0x000eac0008000a00 */
[----:B------:R-:W3:Y:S08]  /*00b0*/  LDC R12, c[0x0][0x380] ;  /* 0x0000e000ff0c7b82 */ /* 0x000ef00000000800 */
[----:B------:R-:W4:Y:S01]  /*00c0*/  LDC.64 R10, c[0x0][0x388] ;  /* 0x0000e200ff0a7b82 */ /* 0x000f220000000a00 */
[----:B0-----:R-:W-:-:S07]  /*00d0*/  IMAD.WIDE R4, R0, 0x8, R4 ;  /* 0x0000000800047825 */ /* 0x001fce00078e0204 */
[----:B------:R-:W0:Y:S01]  /*00e0*/  LDC.64 R2, c[0x0][0x3a0] ;  /* 0x0000e800ff027b82 */ /* 0x000e220000000a00 */
[----:B-1----:R-:W5:Y:S01]  /*00f0*/  LDG.E.64 R8, desc[UR4][R4.64] ;  /* 0x0000000404087981 */ /* 0x002f62000c1e1b00 */
[----:B---3--:R-:W-:-:S06]  /*0100*/  IMAD.HI R6, R12, 0x51eb851f, RZ ;  /* 0x51eb851f0c067827 */ /* 0x008fcc00078e02ff */
[----:B------:R-:W1:Y:S01]  /*0110*/  LDC.64 R14, c[0x0][0x390] ;  /* 0x0000e400ff0e7b82 */ /* 0x000e620000000a00 */
[----:B------:R-:W-:-:S04]  /*0120*/  SHF.R.U32.HI R7, RZ, 0x1f, R6 ;  /* 0x0000001fff077819 */ /* 0x000fc80000011606 */
[----:B------:R-:W-:-:S03]  /*0130*/  LEA.HI.SX32 R7, R6, R7, 0x1b ;  /* 0x0000000706077211 */ /* 0x000fc600078fdaff */
[----:B------:R-:W3:Y:S02]  /*0140*/  LDC.64 R16, c[0x0][0x3b8] ;  /* 0x0000ee00ff107b82 */ /* 0x000ee40000000a00 */
[----:B------:R-:W-:Y:S02]  /*0150*/  IMAD R7, R7, -0x64, R12 ;  /* 0xffffff9c07077824 */ /* 0x000fe400078e020c */
[----:B0-----:R-:W-:-:S04]  /*0160*/  IMAD.WIDE R2, R0, 0x8, R2 ;  /* 0x0000000800027825 */ /* 0x001fc800078e0202 */
[----:B------:R-:W-:Y:S02]  /*0170*/  IMAD R19, R7, UR6, R0 ;  /* 0x0000000607137c24 */ /* 0x000fe4000f8e0200 */
[----:B------:R-:W0:Y:S02]  /*0180*/  LDC.64 R6, c[0x0][0x3a8] ;  /* 0x0000ea00ff067b82 */ /* 0x000e240000000a00 */
[----:B----4-:R-:W-:-:S05]  /*0190*/  IMAD.WIDE R10, R19, 0x8, R10 ;  /* 0x00000008130a7825 */ /* 0x010fca00078e020a */
[----:B-----5:R4:W-:Y:S04]  /*01a0*/  STG.E.64 desc[UR4][R10.64], R8 ;  /* 0x000000080a007986 */ /* 0x0209e8000c101b04 */
[----:B------:R-:W5:Y:S01]  /*01b0*/  LDG.E.64 R12, desc[UR4][R2.64] ;  /* 0x00000004020c7981 */ /* 0x000f62000c1e1b00 */
[----:B-1----:R-:W-:-:S04]  /*01c0*/  IMAD.WIDE R14, R19, 0x8, R14 ;  /* 0x00000008130e7825 */ /* 0x002fc800078e020e */
[----:B---3--:R-:W-:-:S04]  /*01d0*/  IMAD.WIDE R16, R0, 0x8, R16 ;  /* 0x0000000800107825 */ /* 0x008fc800078e0210 */
[C---:B0-----:R-:W-:Y:S01]  /*01e0*/  IMAD.WIDE R6, R0.reuse, 0x8, R6 ;  /* 0x0000000800067825 */ /* 0x041fe200078e0206 */
[----:B----4-:R-:W0:Y:S08]  /*01f0*/  LDC.64 R8, c[0x0][0x3c0] ;  /* 0x0000f000ff087b82 */ /* 0x010e300000000a00 */
[----:B------:R-:W1:Y:S01]  /*0200*/  LDC.64 R10, c[0x0][0x3b0] ;  /* 0x0000ec00ff0a7b82 */ /* 0x000e620000000a00 */
[----:B-----5:R3:W-:Y:S04]  /*0210*/  STG.E.64 desc[UR4][R14.64], R12 ;  /* 0x0000000c0e007986 */ /* 0x0207e8000c101b04 */
[----:B------:R-:W2:Y:S04]  /*0220*/  LDG.E.64 R16, desc[UR4][R16.64] ;  /* 0x0000000410107981 */ /* 0x000ea8000c1e1b00 */
[----:B------:R-:W2:Y:S01]  /*0230*/  LDG.E.64 R18, desc[UR4][R6.64] ;  /* 0x0000000406127981 */ /* 0x000ea2000c1e1b00 */
[----:B0-----:R-:W-:-:S04]  /*0240*/  IMAD.WIDE R8, R0, 0x8, R8 ;  /* 0x0000000800087825 */ /* 0x001fc800078e0208 */
[----:B-1----:R-:W-:Y:S01]  /*0250*/  IMAD.WIDE R10, R0, 0x8, R10 ;  /* 0x00000008000a7825 */ /* 0x002fe200078e020a */
[----:B--2---:R-:W-:-:S07]  /*0260*/  DFMA R18, R16, UR8, R18 ;  /* 0x0000000810127c2b */ /* 0x004fce0008000012 */
[----:B------:R-:W-:Y:S04]  /*0270*/  STG.E.64 desc[UR4][R6.64], R18 ;  /* 0x0000001206007986 */ /* 0x000fe8000c101b04 */
[----:B------:R-:W2:Y:S04]  /*0280*/  LDG.E.64 R8, desc[UR4][R8.64] ;  /* 0x0000000408087981 */ /* 0x000ea8000c1e1b00 */
[----:B---3--:R-:W2:Y:S02]  /*0290*/  LDG.E.64 R12, desc[UR4][R10.64] ;  /* 0x000000040a0c7981 */ /* 0x008ea4000c1e1b00 */
[----:B--2---:R-:W-:-:S07]  /*02a0*/  DFMA R12, R8, UR8, R12 ;  /* 0x00000008080c7c2b */ /* 0x004fce000800000c */
[----:B------:R-:W-:Y:S04]  /*02b0*/  STG.E.64 desc[UR4][R10.64], R12 ;  /* 0x0000000c0a007986 */ /* 0x000fe8000c101b04 */
[----:B------:R-:W2:Y:S04]  /*02c0*/  LDG.E.64 R14, desc[UR4][R6.64] ;  /* 0x00000004060e7981 */ /* 0x000ea8000c1e1b00 */
[----:B------:R-:W2:Y:S02]  /*02d0*/  LDG.E.64 R16, desc[UR4][R4.64] ;  /* 0x0000000404107981 */ /* 0x000ea4000c1e1b00 */
[----:B--2---:R-:W-:-:S07]  /*02e0*/  DFMA R14, R14, UR8, R16 ;  /* 0x000000080e0e7c2b */ /* 0x004fce0008000010 */
[----:B------:R-:W-:Y:S04]  /*02f0*/  STG.E.64 desc[UR4][R4.64], R14 ;  /* 0x0000000e04007986 */ /* 0x000fe8000c101b04 */
[----:B------:R-:W2:Y:S04]  /*0300*/  LDG.E.64 R16, desc[UR4][R10.64] ;  /* 0x000000040a107981 */ /* 0x000ea8000c1e1b00 */
[----:B------:R-:W2:Y:S02]  /*0310*/  LDG.E.64 R20, desc[UR4][R2.64] ;  /* 0x0000000402147981 */ /* 0x000ea4000c1e1b00 */
[----:B--2---:R-:W-:-:S07]  /*0320*/  DFMA R16, R16, UR8, R20 ;  /* 0x0000000810107c2b */ /* 0x004fce0008000014 */
[----:B------:R-:W-:Y:S01]  /*0330*/  STG.E.64 desc[UR4][R2.64], R16 ;  /* 0x0000001002007986 */ /* 0x000fe2000c101b04 */
[----:B------:R-:W-:Y:S05]  /*0340*/  EXIT ;  /* 0x000000000000794d */ /* 0x000fea0003800000 */
.L_x_0:
[----:B------:R-:W-:-:S00]  /*0350*/  BRA `(.L_x_0) ;  /* 0xfffffffc00fc7947 */ /* 0x000fc0000383ffff */
[----:B------:R-:W-:-:S00]  /*0360*/  NOP ;  /* 0x0000000000007918 */ /* 0x000fc00000000000 */
        /* <DEDUP_REMOVED lines=9> */
.L_x_60:


//--------------------- .text._Z22aggregateAccelerationsPdS_S_S_PKdi --------------------------
	.section	.text._Z22aggregateAccelerationsPdS_S_S_PKdi,"ax",@progbits
	.align	128
        .global         _Z22aggregateAccelerationsPdS_S_S_PKdi
        .type           _Z22aggregateAccelerationsPdS_S_S_PKdi,@function
        .size           _Z22aggregateAccelerationsPdS_S_S_PKdi,(.L_x_55 - _Z22aggregateAccelerationsPdS_S_S_PKdi)
        .other          _Z22aggregateAccelerationsPdS_S_S_PKdi,@"STO_CUDA_ENTRY STV_DEFAULT"
_Z22aggregateAccelerationsPdS_S_S_PKdi:
.text._Z22aggregateAccelerationsPdS_S_S_PKdi:
        /* <DEDUP_REMOVED lines=8> */
[----:B------:R-:W-:Y:S01]  /*0080*/  UISETP.GE.AND UP0, UPT, UR7, 0x1, UPT ;  /* 0x000000010700788c */ /* 0x000fe2000bf06270 */
[----:B------:R-:W-:Y:S02]  /*0090*/  CS2R R12, SRZ ;  /* 0x00000000000c7805 */ /* 0x000fe4000001ff00 */
[----:B------:R-:W-:Y:S01]  /*00a0*/  CS2R R10, SRZ ;  /* 0x00000000000a7805 */ /* 0x000fe2000001ff00 */
[----:B------:R-:W0:Y:S05]  /*00b0*/  LDCU.64 UR12, c[0x0][0x358] ;  /* 0x00006b00ff0c77ac */ /* 0x000e2a0008000a00 */
[----:B------:R-:W-:Y:S05]  /*00c0*/  BRA.U !UP0, `(.L_x_1) ;  /* 0x0000000908b47547 */ /* 0x000fea000b800000 */
[----:B------:R-:W-:Y:S02]  /*00d0*/  UISETP.GE.U32.AND UP1, UPT, UR7, 0x10, UPT ;  /* 0x000000100700788c */ /* 0x000fe4000bf26070 */
[----:B------:R-:W-:Y:S01]  /*00e0*/  IMAD R2, R0, UR7, RZ ;  /* 0x0000000700027c24 */ /* 0x000fe2000f8e02ff */
[----:B------:R-:W-:Y:S01]  /*00f0*/  ULOP3.LUT UR10, UR7, 0xf, URZ, 0xc0, !UPT ;  /* 0x0000000f070a7892 */ /* 0x000fe2000f8ec0ff */
[----:B------:R-:W-:Y:S02]  /*0100*/  CS2R R10, SRZ ;  /* 0x00000000000a7805 */ /* 0x000fe4000001ff00 */
[----:B------:R-:W-:Y:S01]  /*0110*/  CS2R R12, SRZ ;  /* 0x00000000000c7805 */ /* 0x000fe2000001ff00 */
[----:B------:R-:W-:Y:S01]  /*0120*/  UMOV UR4, URZ ;  /* 0x000000ff00047c82 */ /* 0x000fe20008000000 */
[----:B------:R-:W-:Y:S01]  /*0130*/  UISETP.NE.AND UP0, UPT, UR10, URZ, UPT ;  /* 0x000000ff0a00728c */ /* 0x000fe2000bf05270 */
[----:B------:R-:W-:Y:S10]  /*0140*/  BRA.U !UP1, `(.L_x_2) ;  /* 0x0000000509407547 */ /* 0x000ff4000b800000 */
[----:B------:R-:W1:Y:S01]  /*0150*/  LDCU.64 UR8, c[0x0][0x388] ;  /* 0x00007100ff0877ac */ /* 0x000e620008000a00 */
[----:B------:R-:W-:Y:S01]  /*0160*/  IMAD.MOV.U32 R3, RZ, RZ, R2 ;  /* 0x000000ffff037224 */ /* 0x000fe200078e0002 */
[----:B------:R-:W-:Y:S01]  /*0170*/  CS2R R10, SRZ ;  /* 0x00000000000a7805 */ /* 0x000fe2000001ff00 */
[----:B------:R-:W-:Y:S02]  /*0180*/  ULOP3.LUT UR4, UR7, 0x7ffffff0, URZ, 0xc0, !UPT ;  /* 0x7ffffff007047892 */ /* 0x000fe4000f8ec0ff */
[----:B-1----:R-:W-:Y:S02]  /*0190*/  UIADD3 UR5, UP1, UPT, UR8, 0x40, URZ ;  /* 0x0000004008057890 */ /* 0x002fe4000ff3e0ff */
[----:B------:R-:W-:Y:S02]  /*01a0*/  UIADD3 UR8, UPT, UPT, -UR4, URZ, URZ ;  /* 0x000000ff04087290 */ /* 0x000fe4000fffe1ff */
[----:B------:R-:W-:-:S12]  /*01b0*/  UIADD3.X UR6, UPT, UPT, URZ, UR9, URZ, UP1, !UPT ;  /* 0x00000009ff067290 */ /* 0x000fd80008ffe4ff */
.L_x_3:
[----:B------:R-:W1:Y:S02]  /*01c0*/  LDC.64 R6, c[0x0][0x380] ;  /* 0x0000e000ff067b82 */ /* 0x000e640000000a00 */
[----:B-1----:R-:W-:-:S05]  /*01d0*/  IMAD.WIDE R6, R3, 0x8, R6 ;  /* 0x0000000803067825 */ /* 0x002fca00078e0206 */
[----:B0-----:R-:W2:Y:S04]  /*01e0*/  LDG.E.64 R16, desc[UR12][R6.64] ;  /* 0x0000000c06107981 */ /* 0x001ea8000c1e1b00 */
[----:B------:R-:W3:Y:S01]  /*01f0*/  LDG.E.64 R14, desc[UR12][R6.64+0x8] ;  /* 0x0000080c060e7981 */ /* 0x000ee2000c1e1b00 */
[----:B------:R-:W-:Y:S02]  /*0200*/  IMAD.U32 R4, RZ, RZ, UR5 ;  /* 0x00000005ff047e24 */ /* 0x000fe4000f8e00ff */
[----:B------:R-:W-:Y:S01]  /*0210*/  IMAD.U32 R5, RZ, RZ, UR6 ;  /* 0x00000006ff057e24 */ /* 0x000fe2000f8e00ff */
[----:B------:R-:W4:Y:S01]  /*0220*/  LDG.E.64 R8, desc[UR12][R6.64+0x10] ;  /* 0x0000100c06087981 */ /* 0x000f22000c1e1b00 */
[----:B------:R-:W-:-:S03]  /*0230*/  IMAD.WIDE R4, R3, 0x8, R4 ;  /* 0x0000000803047825 */ /* 0x000fc600078e0204 */
[----:B------:R-:W5:Y:S04]  /*0240*/  LDG.E.64 R26, desc[UR12][R6.64+0x18] ;  /* 0x0000180c061a7981 */ /* 0x000f68000c1e1b00 */
[----:B------:R-:W5:Y:S04]  /*0250*/  LDG.E.64 R24, desc[UR12][R4.64+-0x40] ;  /* 0xffffc00c04187981 */ /* 0x000f68000c1e1b00 */
[----:B------:R-:W5:Y:S04]  /*0260*/  LDG.E.64 R20, desc[UR12][R6.64+0x20] ;  /* 0x0000200c06147981 */ /* 0x000f68000c1e1b00 */
[----:B------:R-:W5:Y:S04]  /*0270*/  LDG.E.64 R22, desc[UR12][R4.64+-0x38] ;  /* 0xffffc80c04167981 */ /* 0x000f68000c1e1b00 */
[----:B------:R-:W5:Y:S04]  /*0280*/  LDG.E.64 R18, desc[UR12][R6.64+0x28] ;  /* 0x0000280c06127981 */ /* 0x000f68000c1e1b00 */
[----:B------:R-:W5:Y:S01]  /*0290*/  LDG.E.64 R28, desc[UR12][R6.64+0x78] ;  /* 0x0000780c061c7981 */ /* 0x000f62000c1e1b00 */
[----:B--2---:R-:W-:-:S03]  /*02a0*/  DADD R16, R16, R12 ;  /* 0x0000000010107229 */ /* 0x004fc6000000000c */
[----:B------:R-:W2:Y:S05]  /*02b0*/  LDG.E.64 R12, desc[UR12][R4.64+-0x28] ;  /* 0xffffd80c040c7981 */ /* 0x000eaa000c1e1b00 */
[----:B---3--:R-:W-:Y:S02]  /*02c0*/  DADD R14, R16, R14 ;  /* 0x00000000100e7229 */ /* 0x008fe4000000000e */
[----:B------:R-:W3:Y:S06]  /*02d0*/  LDG.E.64 R16, desc[UR12][R4.64+-0x30] ;  /* 0xffffd00c04107981 */ /* 0x000eec000c1e1b00 */
[----:B----4-:R-:W-:-:S02]  /*02e0*/  DADD R8, R14, R8 ;  /* 0x000000000e087229 */ /* 0x010fc40000000008 */
[----:B------:R-:W4:Y:S01]  /*02f0*/  LDG.E.64 R14, desc[UR12][R6.64+0x30] ;  /* 0x0000300c060e7981 */ /* 0x000f22000c1e1b00 */
[----:B-----5:R-:W-:-:S05]  /*0300*/  DADD R24, R24, R10 ;  /* 0x0000000018187229 */ /* 0x020fca000000000a */
[----:B------:R-:W-:Y:S02]  /*0310*/  DADD R26, R8, R26 ;  /* 0x00000000081a7229 */ /* 0x000fe4000000001a */
[----:B------:R-:W5:Y:S01]  /*0320*/  LDG.E.64 R8, desc[UR12][R4.64+-0x20] ;  /* 0xffffe00c04087981 */ /* 0x000f62000c1e1b00 */
[----:B------:R-:W-:-:S03]  /*0330*/  DADD R22, R24, R22 ;  /* 0x0000000018167229 */ /* 0x000fc60000000016 */
[----:B------:R-:W5:Y:S02]  /*0340*/  LDG.E.64 R24, desc[UR12][R4.64+-0x18] ;  /* 0xffffe80c04187981 */ /* 0x000f64000c1e1b00 */
[----:B------:R-:W-:Y:S02]  /*0350*/  DADD R10, R26, R20 ;  /* 0x000000001a0a7229 */ /* 0x000fe40000000014 */
[----:B------:R-:W5:Y:S04]  /*0360*/  LDG.E.64 R20, desc[UR12][R6.64+0x38] ;  /* 0x0000380c06147981 */ /* 0x000f68000c1e1b00 */
[----:B------:R-:W5:Y:S02]  /*0370*/  LDG.E.64 R26, desc[UR12][R4.64+0x38] ;  /* 0x0000380c041a7981 */ /* 0x000f64000c1e1b00 */
[----:B------:R-:W-:-:S02]  /*0380*/  DADD R10, R10, R18 ;  /* 0x000000000a0a7229 */ /* 0x000fc40000000012 */
[----:B------:R-:W5:Y:S01]  /*0390*/  LDG.E.64 R18, desc[UR12][R6.64+0x40] ;  /* 0x0000400c06127981 */ /* 0x000f62000c1e1b00 */
[----:B---3--:R-:W-:-:S03]  /*03a0*/  DADD R16, R22, R16 ;  /* 0x0000000016107229 */ /* 0x008fc60000000010 */
[----:B------:R-:W3:Y:S05]  /*03b0*/  LDG.E.64 R22, desc[UR12][R4.64+-0x10] ;  /* 0xfffff00c04167981 */ /* 0x000eea000c1e1b00 */
[----:B--2---:R-:W-:Y:S02]  /*03c0*/  DADD R12, R16, R12 ;  /* 0x00000000100c7229 */ /* 0x004fe4000000000c */
[----:B------:R-:W2:Y:S01]  /*03d0*/  LDG.E.64 R16, desc[UR12][R4.64+-0x8] ;  /* 0xfffff80c04107981 */ /* 0x000ea2000c1e1b00 */
[----:B----4-:R-:W-:-:S03]  /*03e0*/  DADD R10, R10, R14 ;  /* 0x000000000a0a7229 */ /* 0x010fc6000000000e */
[----:B------:R-:W4:Y:S02]  /*03f0*/  LDG.E.64 R14, desc[UR12][R6.64+0x48] ;  /* 0x0000480c060e7981 */ /* 0x000f24000c1e1b00 */
[----:B-----5:R-:W-:Y:S02]  /*0400*/  DADD R8, R12, R8 ;  /* 0x000000000c087229 */ /* 0x020fe40000000008 */
[----:B------:R-:W5:Y:S01]  /*0410*/  LDG.E.64 R12, desc[UR12][R4.64] ;  /* 0x0000000c040c7981 */ /* 0x000f62000c1e1b00 */
[----:B------:R-:W-:-:S03]  /*0420*/  DADD R20, R10, R20 ;  /* 0x000000000a147229 */ /* 0x000fc60000000014 */
[----:B------:R-:W5:Y:S02]  /*0430*/  LDG.E.64 R10, desc[UR12][R6.64+0x50] ;  /* 0x0000500c060a7981 */ /* 0x000f64000c1e1b00 */
[----:B------:R-:W-:Y:S02]  /*0440*/  DADD R24, R8, R24 ;  /* 0x0000000008187229 */ /* 0x000fe40000000018 */
[----:B------:R-:W5:Y:S01]  /*0450*/  LDG.E.64 R8, desc[UR12][R4.64+0x8] ;  /* 0x0000080c04087981 */ /* 0x000f62000c1e1b00 */
[----:B------:R-:W-:-:S03]  /*0460*/  DADD R18, R20, R18 ;  /* 0x0000000014127229 */ /* 0x000fc60000000012 */
[----:B------:R-:W5:Y:S02]  /*0470*/  LDG.E.64 R20, desc[UR12][R6.64+0x58] ;  /* 0x0000580c06147981 */ /* 0x000f64000c1e1b00 */
[----:B---3--:R-:W-:Y:S02]  /*0480*/  DADD R24, R24, R22 ;  /* 0x0000000018187229 */ /* 0x008fe40000000016 */
[----:B------:R-:W3:Y:S06]  /*0490*/  LDG.E.64 R22, desc[UR12][R4.64+0x10] ;  /* 0x0000100c04167981 */ /* 0x000eec000c1e1b00 */
[----:B--2---:R-:W-:-:S02]  /*04a0*/  DADD R16, R24, R16 ;  /* 0x0000000018107229 */ /* 0x004fc40000000010 */
        /* <DEDUP_REMOVED lines=14> */
[----:B----4-:R-:W-:-:S06]  /*0590*/  DADD R18, R20, R18 ;  /* 0x0000000014127229 */ /* 0x010fcc0000000012 */
[----:B-----5:R-:W-:Y:S01]  /*05a0*/  DADD R16, R22, R16 ;  /* 0x0000000016107229 */ /* 0x020fe20000000010 */
[----:B------:R-:W-:Y:S01]  /*05b0*/  UIADD3 UR8, UPT, UPT, UR8, 0x10, URZ ;  /* 0x0000001008087890 */ /* 0x000fe2000fffe0ff */
[----:B------:R-:W-:-:S06]  /*05c0*/  DADD R14, R18, R14 ;  /* 0x00000000120e7229 */ /* 0x000fcc000000000e */
[----:B------:R-:W-:Y:S01]  /*05d0*/  DADD R12, R16, R12 ;  /* 0x00000000100c7229 */ /* 0x000fe2000000000c */
[----:B------:R-:W-:Y:S01]  /*05e0*/  UISETP.NE.AND UP1, UPT, UR8, URZ, UPT ;  /* 0x000000ff0800728c */ /* 0x000fe2000bf25270 */
[----:B------:R-:W-:Y:S01]  /*05f0*/  DADD R10, R14, R10 ;  /* 0x000000000e0a7229 */ /* 0x000fe2000000000a */
[----:B------:R-:W-:-:S05]  /*0600*/  VIADD R3, R3, 0x10 ;  /* 0x0000001003037836 */ /* 0x000fca0000000000 */
[----:B---3--:R-:W-:Y:S02]  /*0610*/  DADD R8, R12, R8 ;  /* 0x000000000c087229 */ /* 0x008fe40000000008 */
[----:B------:R-:W-:-:S06]  /*0620*/  DADD R12, R10, R28 ;  /* 0x000000000a0c7229 */ /* 0x000fcc000000001c */
[----:B------:R-:W-:Y:S01]  /*0630*/  DADD R10, R8, R26 ;  /* 0x00000000080a7229 */ /* 0x000fe2000000001a */
[----:B------:R-:W-:Y:S10]  /*0640*/  BRA.U UP1, `(.L_x_3) ;  /* 0xfffffff901dc7547 */ /* 0x000ff4000b83ffff */
.L_x_2:
[----:B------:R-:W-:Y:S05]  /*0650*/  BRA.U !UP0, `(.L_x_1) ;  /* 0x0000000508507547 */ /* 0x000fea000b800000 */
[----:B------:R-:W-:Y:S02]  /*0660*/  UISETP.GE.U32.AND UP0, UPT, UR10, 0x8, UPT ;  /* 0x000000080a00788c */ /* 0x000fe4000bf06070 */
[----:B------:R-:W-:-:S04]  /*0670*/  ULOP3.LUT UR6, UR7, 0x7, URZ, 0xc0, !UPT ;  /* 0x0000000707067892 */ /* 0x000fc8000f8ec0ff */
[----:B------:R-:W-:-:S03]  /*0680*/  UISETP.NE.AND UP1, UPT, UR6, URZ, UPT ;  /* 0x000000ff0600728c */ /* 0x000fc6000bf25270 */
[----:B------:R-:W-:Y:S08]  /*0690*/  BRA.U !UP0, `(.L_x_4) ;  /* 0x0000000108987547 */ /* 0x000ff0000b800000 */
[----:B------:R-:W1:Y:S01]  /*06a0*/  LDC.64 R26, c[0x0][0x380] ;  /* 0x0000e000ff1a7b82 */ /* 0x000e620000000a00 */
[----:B------:R-:W-:-:S07]  /*06b0*/  VIADD R3, R2, UR4 ;  /* 0x0000000402037c36 */ /* 0x000fce0008000000 */
[----:B------:R-:W2:Y:S01]  /*06c0*/  LDC.64 R24, c[0x0][0x388] ;  /* 0x0000e200ff187b82 */ /* 0x000ea20000000a00 */
[----:B-1----:R-:W-:-:S05]  /*06d0*/  IMAD.WIDE R26, R3, 0x8, R26 ;  /* 0x00000008031a7825 */ /* 0x002fca00078e021a */
[----:B0-----:R-:W3:Y:S01]  /*06e0*/  LDG.E.64 R16, desc[UR12][R26.64] ;  /* 0x0000000c1a107981 */ /* 0x001ee2000c1e1b00 */
[----:B--2---:R-:W-:-:S03]  /*06f0*/  IMAD.WIDE R24, R3, 0x8, R24 ;  /* 0x0000000803187825 */ /* 0x004fc600078e0218 */
[----:B------:R-:W2:Y:S04]  /*0700*/  LDG.E.64 R8, desc[UR12][R26.64+0x8] ;  /* 0x0000080c1a087981 */ /* 0x000ea8000c1e1b00 */
[----:B------:R-:W4:Y:S04]  /*0710*/  LDG.E.64 R14, desc[UR12][R24.64] ;  /* 0x0000000c180e7981 */ /* 0x000f28000c1e1b00 */
[----:B------:R-:W5:Y:S04]  /*0720*/  LDG.E.64 R6, desc[UR12][R24.64+0x8] ;  /* 0x0000080c18067981 */ /* 0x000f68000c1e1b00 */
[----:B------:R-:W5:Y:S04]  /*0730*/  LDG.E.64 R22, desc[UR12][R26.64+0x10] ;  /* 0x0000100c1a167981 */ /* 0x000f68000c1e1b00 */
[----:B------:R-:W5:Y:S04]  /*0740*/  LDG.E.64 R20, desc[UR12][R24.64+0x10] ;  /* 0x0000100c18147981 */ /* 0x000f68000c1e1b00 */
[----:B------:R-:W5:Y:S04]  /*0750*/  LDG.E.64 R4, desc[UR12][R26.64+0x18] ;  /* 0x0000180c1a047981 */ /* 0x000f68000c1e1b00 */
[----:B------:R-:W5:Y:S04]  /*0760*/  LDG.E.64 R18, desc[UR12][R24.64+0x18] ;  /* 0x0000180c18127981 */ /* 0x000f68000c1e1b00 */
[----:B------:R-:W5:Y:S01]  /*0770*/  LDG.E.64 R28, desc[UR12][R26.64+0x38] ;  /* 0x0000380c1a1c7981 */ /* 0x000f62000c1e1b00 */
[----:B---3--:R-:W-:-:S03]  /*0780*/  DADD R12, R12, R16 ;  /* 0x000000000c0c7229 */ /* 0x008fc60000000010 */
[----:B------:R-:W3:Y:S01]  /*0790*/  LDG.E.64 R16, desc[UR12][R26.64+0x20] ;  /* 0x0000200c1a107981 */ /* 0x000ee2000c1e1b00 */
[----:B----4-:R-:W-:-:S03]  /*07a0*/  DADD R10, R10, R14 ;  /* 0x000000000a0a7229 */ /* 0x010fc6000000000e */
[----:B------:R-:W4:Y:S01]  /*07b0*/  LDG.E.64 R14, desc[UR12][R24.64+0x20] ;  /* 0x0000200c180e7981 */ /* 0x000f22000c1e1b00 */
[----:B--2---:R-:W-:-:S03]  /*07c0*/  DADD R8, R12, R8 ;  /* 0x000000000c087229 */ /* 0x004fc60000000008 */
[----:B------:R-:W2:Y:S01]  /*07d0*/  LDG.E.64 R12, desc[UR12][R26.64+0x28] ;  /* 0x0000280c1a0c7981 */ /* 0x000ea2000c1e1b00 */
[----:B-----5:R-:W-:-:S03]  /*07e0*/  DADD R6, R10, R6 ;  /* 0x000000000a067229 */ /* 0x020fc60000000006 */
[----:B------:R-:W5:Y:S01]  /*07f0*/  LDG.E.64 R10, desc[UR12][R24.64+0x28] ;  /* 0x0000280c180a7981 */ /* 0x000f62000c1e1b00 */
[----:B------:R-:W-:-:S03]  /*0800*/  DADD R22, R8, R22 ;  /* 0x0000000008167229 */ /* 0x000fc60000000016 */
[----:B------:R-:W5:Y:S01]  /*0810*/  LDG.E.64 R8, desc[UR12][R26.64+0x30] ;  /* 0x0000300c1a087981 */ /* 0x000f62000c1e1b00 */
[----:B------:R-:W-:-:S03]  /*0820*/  DADD R20, R6, R20 ;  /* 0x0000000006147229 */ /* 0x000fc60000000014 */
[----:B------:R-:W5:Y:S04]  /*0830*/  LDG.E.64 R6, desc[UR12][R24.64+0x30] ;  /* 0x0000300c18067981 */ /* 0x000f68000c1e1b00 */
[----:B------:R-:W5:Y:S01]  /*0840*/  LDG.E.64 R24, desc[UR12][R24.64+0x38] ;  /* 0x0000380c18187981 */ /* 0x000f62000c1e1b00 */
[----:B------:R-:W-:Y:S02]  /*0850*/  DADD R4, R22, R4 ;  /* 0x0000000016047229 */ /* 0x000fe40000000004 */
[----:B------:R-:W-:Y:S01]  /*0860*/  DADD R18, R20, R18 ;  /* 0x0000000014127229 */ /* 0x000fe20000000012 */
[----:B------:R-:W-:-:S05]  /*0870*/  UIADD3 UR4, UPT, UPT, UR4, 0x8, URZ ;  /* 0x0000000804047890 */ /* 0x000fca000fffe0ff */
[----:B---3--:R-:W-:Y:S02]  /*0880*/  DADD R4, R4, R16 ;  /* 0x0000000004047229 */ /* 0x008fe40000000010 */
[----:B----4-:R-:W-:-:S06]  /*0890*/  DADD R14, R18, R14 ;  /* 0x00000000120e7229 */ /* 0x010fcc000000000e */
[----:B--2---:R-:W-:Y:S02]  /*08a0*/  DADD R4, R4, R12 ;  /* 0x0000000004047229 */ /* 0x004fe4000000000c */
[----:B-----5:R-:W-:-:S06]  /*08b0*/  DADD R10, R14, R10 ;  /* 0x000000000e0a7229 */ /* 0x020fcc000000000a */
[----:B------:R-:W-:Y:S02]  /*08c0*/  DADD R4, R4, R8 ;  /* 0x0000000004047229 */ /* 0x000fe40000000008 */
[----:B------:R-:W-:-:S06]  /*08d0*/  DADD R10, R10, R6 ;  /* 0x000000000a0a7229 */ /* 0x000fcc0000000006 */
[----:B------:R-:W-:Y:S02]  /*08e0*/  DADD R12, R4, R28 ;  /* 0x00000000040c7229 */ /* 0x000fe4000000001c */
[----:B------:R-:W-:-:S11]  /*08f0*/  DADD R10, R10, R24 ;  /* 0x000000000a0a7229 */ /* 0x000fd60000000018 */
.L_x_4:
        /* <DEDUP_REMOVED lines=14> */
[----:B------:R-:W2:Y:S04]  /*09e0*/  LDG.E.64 R8, desc[UR12][R26.64+0x8] ;  /* 0x0000080c1a087981 */ /* 0x000ea8000c1e1b00 */
[----:B------:R-:W2:Y:S04]  /*09f0*/  LDG.E.64 R16, desc[UR12][R26.64+0x10] ;  /* 0x0000100c1a107981 */ /* 0x000ea8000c1e1b00 */
[----:B------:R-:W2:Y:S04]  /*0a00*/  LDG.E.64 R18, desc[UR12][R22.64+0x18] ;  /* 0x0000180c16127981 */ /* 0x000ea8000c1e1b00 */
[----:B------:R-:W2:Y:S01]  /*0a10*/  LDG.E.64 R20, desc[UR12][R26.64+0x18] ;  /* 0x0000180c1a147981 */ /* 0x000ea2000c1e1b00 */
[----:B------:R-:W-:Y:S01]  /*0a20*/  UIADD3 UR4, UPT, UPT, UR4, 0x4, URZ ;  /* 0x0000000404047890 */ /* 0x000fe2000fffe0ff */
[----:B---3--:R-:W-:-:S02]  /*0a30*/  DADD R24, R12, R24 ;  /* 0x000000000c187229 */ /* 0x008fc40000000018 */
[----:B----4-:R-:W-:-:S06]  /*0a40*/  DADD R4, R10, R4 ;  /* 0x000000000a047229 */ /* 0x010fcc0000000004 */
[----:B-----5:R-:W-:Y:S02]  /*0a50*/  DADD R6, R24, R6 ;  /* 0x0000000018067229 */ /* 0x020fe40000000006 */
[----:B--2---:R-:W-:-:S06]  /*0a60*/  DADD R4, R4, R8 ;  /* 0x0000000004047229 */ /* 0x004fcc0000000008 */
[----:B------:R-:W-:Y:S02]  /*0a70*/  DADD R6, R6, R14 ;  /* 0x0000000006067229 */ /* 0x000fe4000000000e */
[----:B------:R-:W-:-:S06]  /*0a80*/  DADD R4, R4, R16 ;  /* 0x0000000004047229 */ /* 0x000fcc0000000010 */
[----:B------:R-:W-:Y:S02]  /*0a90*/  DADD R12, R6, R18 ;  /* 0x00000000060c7229 */ /* 0x000fe40000000012 */
[----:B------:R-:W-:-:S11]  /*0aa0*/  DADD R10, R4, R20 ;  /* 0x00000000040a7229 */ /* 0x000fd60000000014 */
.L_x_5:
[----:B------:R-:W-:Y:S05]  /*0ab0*/  BRA.U !UP1, `(.L_x_1) ;  /* 0x0000000109387547 */ /* 0x000fea000b800000 */
[----:B------:R-:W1:Y:S01]  /*0ac0*/  LDC.64 R8, c[0x0][0x380] ;  /* 0x0000e000ff087b82 */ /* 0x000e620000000a00 */
[----:B------:R-:W-:Y:S01]  /*0ad0*/  VIADD R15, R2, UR4 ;  /* 0x00000004020f7c36 */ /* 0x000fe20008000000 */
[----:B------:R-:W-:-:S06]  /*0ae0*/  UIADD3 UR5, UPT, UPT, -UR5, URZ, URZ ;  /* 0x000000ff05057290 */ /* 0x000fcc000fffe1ff */
[----:B------:R-:W2:Y:S06]  /*0af0*/  LDC.64 R6, c[0x0][0x388] ;  /* 0x0000e200ff067b82 */ /* 0x000eac0000000a00 */
.L_x_6:
[----:B--2---:R-:W-:-:S04]  /*0b00*/  IMAD.WIDE R2, R15, 0x8, R6 ;  /* 0x000000080f027825 */ /* 0x004fc800078e0206 */
[C---:B-1----:R-:W-:Y:S02]  /*0b10*/  IMAD.WIDE R4, R15.reuse, 0x8, R8 ;  /* 0x000000080f047825 */ /* 0x042fe400078e0208 */
[----:B0-----:R-:W2:Y:S04]  /*0b20*/  LDG.E.64 R2, desc[UR12][R2.64] ;  /* 0x0000000c02027981 */ /* 0x001ea8000c1e1b00 */
[----:B------:R-:W3:Y:S01]  /*0b30*/  LDG.E.64 R4, desc[UR12][R4.64] ;  /* 0x0000000c04047981 */ /* 0x000ee2000c1e1b00 */
[----:B------:R-:W-:Y:S01]  /*0b40*/  UIADD3 UR5, UPT, UPT, UR5, 0x1, URZ ;  /* 0x0000000105057890 */ /* 0x000fe2000fffe0ff */
[----:B------:R-:W-:-:S03]  /*0b50*/  VIADD R15, R15, 0x1 ;  /* 0x000000010f0f7836 */ /* 0x000fc60000000000 */
[----:B------:R-:W-:Y:S01]  /*0b60*/  UISETP.NE.AND UP0, UPT, UR5, URZ, UPT ;  /* 0x000000ff0500728c */ /* 0x000fe2000bf05270 */
[----:B--2---:R-:W-:Y:S02]  /*0b70*/  DADD R10, R2, R10 ;  /* 0x00000000020a7229 */ /* 0x004fe4000000000a */
[----:B---3--:R-:W-:-:S06]  /*0b80*/  DADD R12, R4, R12 ;  /* 0x00000000040c7229 */ /* 0x008fcc000000000c */
[----:B------:R-:W-:Y:S05]  /*0b90*/  BRA.U UP0, `(.L_x_6) ;  /* 0xfffffffd00d87547 */ /* 0x000fea000b83ffff */
.L_x_1:
[----:B------:R-:W1:Y:S02]  /*0ba0*/  LDC.64 R4, c[0x0][0x3a0] ;  /* 0x0000e800ff047b82 */ /* 0x000e640000000a00 */
[----:B-1----:R-:W-:-:S05]  /*0bb0*/  IMAD.WIDE R4, R0, 0x8, R4 ;  /* 0x0000000800047825 */ /* 0x002fca00078e0204 */
[----:B0-----:R-:W2:Y:S02]  /*0bc0*/  LDG.E.64 R6, desc[UR12][R4.64] ;  /* 0x0000000c04067981 */ /* 0x001ea4000c1e1b00 */
[----:B--2---:R-:W-:-:S14]  /*0bd0*/  DSETP.NEU.AND P0, PT, R6, RZ, PT ;  /* 0x000000ff0600722a */ /* 0x004fdc0003f0d000 */
[----:B------:R-:W-:Y:S05]  /*0be0*/  @!P0 BRA `(.L_x_7) ;  /* 0x0000000000c88947 */ /* 0x000fea0003800000 */
[----:B------:R-:W0:Y:S01]  /*0bf0*/  MUFU.RCP64H R3, R7 ;  /* 0x0000000700037308 */ /* 0x000e220000001800 */
[----:B------:R-:W-:Y:S01]  /*0c00*/  MOV R2, 0x1 ;  /* 0x0000000100027802 */ /* 0x000fe20000000f00 */
[----:B------:R-:W-:Y:S01]  /*0c10*/  BSSY.RECONVERGENT B0, `(.L_x_8) ;  /* 0x0000011000007945 */ /* 0x000fe20003800200 */
[----:B------:R-:W-:-:S04]  /*0c20*/  FSETP.GEU.AND P1, PT, |R13|, 6.5827683646048100446e-37, PT ;  /* 0x036000000d00780b */ /* 0x000fc80003f2e200 */
[----:B0-----:R-:W-:-:S08]  /*0c30*/  DFMA R8, -R6, R2, 1 ;  /* 0x3ff000000608742b */ /* 0x001fd00000000102 */
[----:B------:R-:W-:-:S08]  /*0c40*/  DFMA R8, R8, R8, R8 ;  /* 0x000000080808722b */ /* 0x000fd00000000008 */
[----:B------:R-:W-:-:S08]  /*0c50*/  DFMA R8, R2, R8, R2 ;  /* 0x000000080208722b */ /* 0x000fd00000000002 */
[----:B------:R-:W-:-:S08]  /*0c60*/  DFMA R2, -R6, R8, 1 ;  /* 0x3ff000000602742b */ /* 0x000fd00000000108 */
[----:B------:R-:W-:-:S08]  /*0c70*/  DFMA R2, R8, R2, R8 ;  /* 0x000000020802722b */ /* 0x000fd00000000008 */
[----:B------:R-:W-:-:S08]  /*0c80*/  DMUL R8, R2, R12 ;  /* 0x0000000c02087228 */ /* 0x000fd00000000000 */
[----:B------:R-:W-:-:S08]  /*0c90*/  DFMA R14, -R6, R8, R12 ;  /* 0x00000008060e722b */ /* 0x000fd0000000010c */
[----:B------:R-:W-:-:S10]  /*0ca0*/  DFMA R2, R2, R14, R8 ;  /* 0x0000000e0202722b */ /* 0x000fd40000000008 */
[----:B------:R-:W-:-:S05]  /*0cb0*/  FFMA R8, RZ, R7, R3 ;  /* 0x00000007ff087223 */ /* 0x000fca0000000003 */
[----:B------:R-:W-:-:S13]  /*0cc0*/  FSETP.GT.AND P0, PT, |R8|, 1.469367938527859385e-39, PT ;  /* 0x001000000800780b */ /* 0x000fda0003f04200 */
[----:B------:R-:W-:Y:S05]  /*0cd0*/  @P0 BRA P1, `(.L_x_9) ;  /* 0x0000000000100947 */ /* 0x000fea0000800000 */
[----:B------:R-:W-:Y:S01]  /*0ce0*/  IMAD.MOV.U32 R8, RZ, RZ, R6 ;  /* 0x000000ffff087224 */ /* 0x000fe200078e0006 */
[----:B------:R-:W-:Y:S01]  /*0cf0*/  MOV R14, 0xd20 ;  /* 0x00000d20000e7802 */ /* 0x000fe20000000f00 */
[----:B------:R-:W-:-:S07]  /*0d00*/  IMAD.MOV.U32 R9, RZ, RZ, R7 ;  /* 0x000000ffff097224 */ /* 0x000fce00078e0007 */
[----:B------:R-:W-:Y:S05]  /*0d10*/  CALL.REL.NOINC `($__internal_0_$__cuda_sm20_div_rn_f64_full) ;  /* 0x0000000000987944 */ /* 0x000fea0003c00000 */
.L_x_9:
[----:B------:R-:W-:Y:S05]  /*0d20*/  BSYNC.RECONVERGENT B0 ;  /* 0x0000000000007941 */ /* 0x000fea0003800200 */
.L_x_8:
[----:B------:R-:W0:Y:S02]  /*0d30*/  LDC.64 R6, c[0x0][0x390] ;  /* 0x0000e400ff067b82 */ /* 0x000e240000000a00 */
[----:B0-----:R-:W-:-:S05]  /*0d40*/  IMAD.WIDE R6, R0, 0x8, R6 ;  /* 0x0000000800067825 */ /* 0x001fca00078e0206 */
[----:B------:R0:W-:Y:S04]  /*0d50*/  STG.E.64 desc[UR12][R6.64], R2 ;  /* 0x0000000206007986 */ /* 0x0001e8000c101b0c */
[----:B------:R-:W2:Y:S01]  /*0d60*/  LDG.E.64 R4, desc[UR12][R4.64] ;  /* 0x0000000c04047981 */ /* 0x000ea2000c1e1b00 */
[----:B------:R-:W-:Y:S01]  /*0d70*/  IMAD.MOV.U32 R8, RZ, RZ, 0x1 ;  /* 0x00000001ff087424 */ /* 0x000fe200078e00ff */
[----:B------:R-:W-:Y:S01]  /*0d80*/  FSETP.GEU.AND P1, PT, |R11|, 6.5827683646048100446e-37, PT ;  /* 0x036000000b00780b */ /* 0x000fe20003f2e200 */
[----:B------:R-:W-:Y:S01]  /*0d90*/  BSSY.RECONVERGENT B0, `(.L_x_10) ;  /* 0x0000013000007945 */ /* 0x000fe20003800200 */
[----:B--2---:R-:W1:Y:S03]  /*0da0*/  MUFU.RCP64H R9, R5 ;  /* 0x0000000500097308 */ /* 0x004e660000001800 */
[----:B-1----:R-:W-:-:S08]  /*0db0*/  DFMA R12, -R4, R8, 1 ;  /* 0x3ff00000040c742b */ /* 0x002fd00000000108 */
[----:B------:R-:W-:-:S08]  /*0dc0*/  DFMA R12, R12, R12, R12 ;  /* 0x0000000c0c0c722b */ /* 0x000fd0000000000c */
[----:B------:R-:W-:-:S08]  /*0dd0*/  DFMA R12, R8, R12, R8 ;  /* 0x0000000c080c722b */ /* 0x000fd00000000008 */
[----:B------:R-:W-:-:S08]  /*0de0*/  DFMA R8, -R4, R12, 1 ;  /* 0x3ff000000408742b */ /* 0x000fd0000000010c */
[----:B------:R-:W-:-:S08]  /*0df0*/  DFMA R8, R12, R8, R12 ;  /* 0x000000080c08722b */ /* 0x000fd0000000000c */
[----:B------:R-:W-:-:S08]  /*0e00*/  DMUL R12, R8, R10 ;  /* 0x0000000a080c7228 */ /* 0x000fd00000000000 */
[----:B------:R-:W-:-:S08]  /*0e10*/  DFMA R14, -R4, R12, R10 ;  /* 0x0000000c040e722b */ /* 0x000fd0000000010a */
[----:B0-----:R-:W-:-:S10]  /*0e20*/  DFMA R2, R8, R14, R12 ;  /* 0x0000000e0802722b */ /* 0x001fd4000000000c */
[----:B------:R-:W-:-:S05]  /*0e30*/  FFMA R6, RZ, R5, R3 ;  /* 0x00000005ff067223 */ /* 0x000fca0000000003 */
[----:B------:R-:W-:-:S13]  /*0e40*/  FSETP.GT.AND P0, PT, |R6|, 1.469367938527859385e-39, PT ;  /* 0x001000000600780b */ /* 0x000fda0003f04200 */
[----:B------:R-:W-:Y:S05]  /*0e50*/  @P0 BRA P1, `(.L_x_11) ;  /* 0x0000000000180947 */ /* 0x000fea0000800000 */
[----:B------:R-:W-:Y:S01]  /*0e60*/  IMAD.MOV.U32 R12, RZ, RZ, R10 ;  /* 0x000000ffff0c7224 */ /* 0x000fe200078e000a */
[----:B------:R-:W-:Y:S01]  /*0e70*/  MOV R9, R5 ;  /* 0x0000000500097202 */ /* 0x000fe20000000f00 */
[----:B------:R-:W-:Y:S01]  /*0e80*/  IMAD.MOV.U32 R13, RZ, RZ, R11 ;  /* 0x000000ffff0d7224 */ /* 0x000fe200078e000b */
[----:B------:R-:W-:Y:S01]  /*0e90*/  MOV R14, 0xec0 ;  /* 0x00000ec0000e7802 */ /* 0x000fe20000000f00 */
[----:B------:R-:W-:-:S07]  /*0ea0*/  IMAD.MOV.U32 R8, RZ, RZ, R4 ;  /* 0x000000ffff087224 */ /* 0x000fce00078e0004 */
[----:B------:R-:W-:Y:S05]  /*0eb0*/  CALL.REL.NOINC `($__internal_0_$__cuda_sm20_div_rn_f64_full) ;  /* 0x0000000000307944 */ /* 0x000fea0003c00000 */
.L_x_11:
[----:B------:R-:W-:Y:S05]  /*0ec0*/  BSYNC.RECONVERGENT B0 ;  /* 0x0000000000007941 */ /* 0x000fea0003800200 */
.L_x_10:
[----:B------:R-:W0:Y:S02]  /*0ed0*/  LDC.64 R4, c[0x0][0x398] ;  /* 0x0000e600ff047b82 */ /* 0x000e240000000a00 */
[----:B0-----:R-:W-:-:S05]  /*0ee0*/  IMAD.WIDE R4, R0, 0x8, R4 ;  /* 0x0000000800047825 */ /* 0x001fca00078e0204 */
[----:B------:R-:W-:Y:S01]  /*0ef0*/  STG.E.64 desc[UR12][R4.64], R2 ;  /* 0x0000000204007986 */ /* 0x000fe2000c101b0c */
[----:B------:R-:W-:Y:S05]  /*0f00*/  EXIT ;  /* 0x000000000000794d */ /* 0x000fea0003800000 */
.L_x_7:
[----:B------:R-:W0:Y:S08]  /*0f10*/  LDC.64 R2, c[0x0][0x390] ;  /* 0x0000e400ff027b82 */ /* 0x000e300000000a00 */
[----:B------:R-:W1:Y:S01]  /*0f20*/  LDC.64 R4, c[0x0][0x398] ;  /* 0x0000e600ff047b82 */ /* 0x000e620000000a00 */
[----:B0-----:R-:W-:-:S05]  /*0f30*/  IMAD.WIDE R2, R0, 0x8, R2 ;  /* 0x0000000800027825 */ /* 0x001fca00078e0202 */
[----:B------:R-:W-:Y:S01]  /*0f40*/  STG.E.64 desc[UR12][R2.64], RZ ;  /* 0x000000ff02007986 */ /* 0x000fe2000c101b0c */
[----:B-1----:R-:W-:-:S05]  /*0f50*/  IMAD.WIDE R4, R0, 0x8, R4 ;  /* 0x0000000800047825 */ /* 0x002fca00078e0204 */
[----:B------:R-:W-:Y:S01]  /*0f60*/  STG.E.64 desc[UR12][R4.64], RZ ;  /* 0x000000ff04007986 */ /* 0x000fe2000c101b0c */
[----:B------:R-:W-:Y:S05]  /*0f70*/  EXIT ;  /* 0x000000000000794d */ /* 0x000fea0003800000 */
        .weak           $__internal_0_$__cuda_sm20_div_rn_f64_full
        .type           $__internal_0_$__cuda_sm20_div_rn_f64_full,@function
        .size           $__internal_0_$__cuda_sm20_div_rn_f64_full,(.L_x_55 - $__internal_0_$__cuda_sm20_div_rn_f64_full)
$__internal_0_$__cuda_sm20_div_rn_f64_full:
[C---:B------:R-:W-:Y:S01]  /*0f80*/  FSETP.GEU.AND P0, PT, |R9|.reuse, 1.469367938527859385e-39, PT ;  /* 0x001000000900780b */ /* 0x040fe20003f0e200 */
[----:B------:R-:W-:Y:S01]  /*0f90*/  IMAD.MOV.U32 R18, RZ, RZ, 0x1 ;  /* 0x00000001ff127424 */ /* 0x000fe200078e00ff */
[----:B------:R-:W-:Y:S01]  /*0fa0*/  LOP3.LUT R6, R9, 0x800fffff, RZ, 0xc0, !PT ;  /* 0x800fffff09067812 */ /* 0x000fe200078ec0ff */
[----:B------:R-:W-:Y:S01]  /*0fb0*/  BSSY.RECONVERGENT B1, `(.L_x_12) ;  /* 0x0000055000017945 */ /* 0x000fe20003800200 */
[C---:B------:R-:W-:Y:S02]  /*0fc0*/  FSETP.GEU.AND P2, PT, |R13|.reuse, 1.469367938527859385e-39, PT ;  /* 0x001000000d00780b */ /* 0x040fe40003f4e200 */
[----:B------:R-:W-:Y:S01]  /*0fd0*/  LOP3.LUT R7, R6, 0x3ff00000, RZ, 0xfc, !PT ;  /* 0x3ff0000006077812 */ /* 0x000fe200078efcff */
[----:B------:R-:W-:Y:S01]  /*0fe0*/  IMAD.MOV.U32 R6, RZ, RZ, R8 ;  /* 0x000000ffff067224 */ /* 0x000fe200078e0008 */
[----:B------:R-:W-:Y:S02]  /*0ff0*/  LOP3.LUT R16, R13, 0x7ff00000, RZ, 0xc0, !PT ;  /* 0x7ff000000d107812 */ /* 0x000fe400078ec0ff */
[----:B------:R-:W-:-:S03]  /*1000*/  LOP3.LUT R17, R9, 0x7ff00000, RZ, 0xc0, !PT ;  /* 0x7ff0000009117812 */ /* 0x000fc600078ec0ff */
[----:B------:R-:W-:Y:S01]  /*1010*/  @!P0 DMUL R6, R8, 8.98846567431157953865e+307 ;  /* 0x7fe0000008068828 */ /* 0x000fe20000000000 */
[CC--:B------:R-:W-:Y:S01]  /*1020*/  ISETP.GE.U32.AND P1, PT, R16.reuse, R17.reuse, PT ;  /* 0x000000111000720c */ /* 0x0c0fe20003f26070 */
[----:B------:R-:W-:Y:S01]  /*1030*/  IMAD.MOV.U32 R24, RZ, RZ, R16 ;  /* 0x000000ffff187224 */ /* 0x000fe200078e0010 */
[----:B------:R-:W-:Y:S02]  /*1040*/  MOV R25, R17 ;  /* 0x0000001100197202 */ /* 0x000fe40000000f00 */
[----:B------:R-:W-:Y:S01]  /*1050*/  @!P2 LOP3.LUT R15, R9, 0x7ff00000, RZ, 0xc0, !PT ;  /* 0x7ff00000090fa812 */ /* 0x000fe200078ec0ff */
[----:B------:R-:W0:Y:S03]  /*1060*/  MUFU.RCP64H R19, R7 ;  /* 0x0000000700137308 */ /* 0x000e260000001800 */
[----:B------:R-:W-:Y:S01]  /*1070*/  @!P2 ISETP.GE.U32.AND P3, PT, R16, R15, PT ;  /* 0x0000000f1000a20c */ /* 0x000fe20003f66070 */
[----:B------:R-:W-:Y:S01]  /*1080*/  IMAD.MOV.U32 R15, RZ, RZ, 0x1ca00000 ;  /* 0x1ca00000ff0f7424 */ /* 0x000fe200078e00ff */
[----:B------:R-:W-:-:S04]  /*1090*/  @!P0 LOP3.LUT R25, R7, 0x7ff00000, RZ, 0xc0, !PT ;  /* 0x7ff0000007198812 */ /* 0x000fc800078ec0ff */
[----:B------:R-:W-:-:S04]  /*10a0*/  @!P2 SEL R21, R15, 0x63400000, !P3 ;  /* 0x634000000f15a807 */ /* 0x000fc80005800000 */
[----:B------:R-:W-:Y:S01]  /*10b0*/  @!P2 LOP3.LUT R22, R21, 0x80000000, R13, 0xf8, !PT ;  /* 0x800000001516a812 */ /* 0x000fe200078ef80d */
[----:B0-----:R-:W-:-:S03]  /*10c0*/  DFMA R2, R18, -R6, 1 ;  /* 0x3ff000001202742b */ /* 0x001fc60000000806 */
[----:B------:R-:W-:Y:S01]  /*10d0*/  @!P2 LOP3.LUT R23, R22, 0x100000, RZ, 0xfc, !PT ;  /* 0x001000001617a812 */ /* 0x000fe200078efcff */
[----:B------:R-:W-:-:S04]  /*10e0*/  @!P2 IMAD.MOV.U32 R22, RZ, RZ, RZ ;  /* 0x000000ffff16a224 */ /* 0x000fc800078e00ff */
[----:B------:R-:W-:-:S08]  /*10f0*/  DFMA R2, R2, R2, R2 ;  /* 0x000000020202722b */ /* 0x000fd00000000002 */
[----:B------:R-:W-:Y:S01]  /*1100*/  DFMA R18, R18, R2, R18 ;  /* 0x000000021212722b */ /* 0x000fe20000000012 */
[----:B------:R-:W-:Y:S01]  /*1110*/  SEL R3, R15, 0x63400000, !P1 ;  /* 0x634000000f037807 */ /* 0x000fe20004800000 */
[----:B------:R-:W-:-:S03]  /*1120*/  IMAD.MOV.U32 R2, RZ, RZ, R12 ;  /* 0x000000ffff027224 */ /* 0x000fc600078e000c */
[----:B------:R-:W-:-:S03]  /*1130*/  LOP3.LUT R3, R3, 0x800fffff, R13, 0xf8, !PT ;  /* 0x800fffff03037812 */ /* 0x000fc600078ef80d */
[----:B------:R-:W-:-:S03]  /*1140*/  DFMA R20, R18, -R6, 1 ;  /* 0x3ff000001214742b */ /* 0x000fc60000000806 */
[----:B------:R-:W-:-:S05]  /*1150*/  @!P2 DFMA R2, R2, 2, -R22 ;  /* 0x400000000202a82b */ /* 0x000fca0000000816 */
[----:B------:R-:W-:-:S05]  /*1160*/  DFMA R18, R18, R20, R18 ;  /* 0x000000141212722b */ /* 0x000fca0000000012 */
[----:B------:R-:W-:-:S03]  /*1170*/  @!P2 LOP3.LUT R24, R3, 0x7ff00000, RZ, 0xc0, !PT ;  /* 0x7ff000000318a812 */ /* 0x000fc600078ec0ff */
[----:B------:R-:W-:Y:S02]  /*1180*/  DMUL R20, R18, R2 ;  /* 0x0000000212147228 */ /* 0x000fe40000000000 */
[----:B------:R-:W-:-:S05]  /*1190*/  VIADD R17, R24, 0xffffffff ;  /* 0xffffffff18117836 */ /* 0x000fca0000000000 */
[----:B------:R-:W-:Y:S01]  /*11a0*/  ISETP.GT.U32.AND P0, PT, R17, 0x7feffffe, PT ;  /* 0x7feffffe1100780c */ /* 0x000fe20003f04070 */
[----:B------:R-:W-:Y:S01]  /*11b0*/  VIADD R17, R25, 0xffffffff ;  /* 0xffffffff19117836 */ /* 0x000fe20000000000 */
[----:B------:R-:W-:-:S04]  /*11c0*/  DFMA R22, R20, -R6, R2 ;  /* 0x800000061416722b */ /* 0x000fc80000000002 */
[----:B------:R-:W-:-:S04]  /*11d0*/  ISETP.GT.U32.OR P0, PT, R17, 0x7feffffe, P0 ;  /* 0x7feffffe1100780c */ /* 0x000fc80000704470 */
[----:B------:R-:W-:-:S09]  /*11e0*/  DFMA R18, R18, R22, R20 ;  /* 0x000000161212722b */ /* 0x000fd20000000014 */
[----:B------:R-:W-:Y:S05]  /*11f0*/  @P0 BRA `(.L_x_13) ;  /* 0x00000000006c0947 */ /* 0x000fea0003800000 */
[----:B------:R-:W-:Y:S01]  /*1200*/  LOP3.LUT R13, R9, 0x7ff00000, RZ, 0xc0, !PT ;  /* 0x7ff00000090d7812 */ /* 0x000fe200078ec0ff */
[----:B------:R-:W-:-:S03]  /*1210*/  IMAD.MOV.U32 R20, RZ, RZ, RZ ;  /* 0x000000ffff147224 */ /* 0x000fc600078e00ff */
[CC--:B------:R-:W-:Y:S02]  /*1220*/  VIADDMNMX R12, R16.reuse, -R13.reuse, 0xb9600000, !PT ;  /* 0xb9600000100c7446 */ /* 0x0c0fe4000780090d */
[----:B------:R-:W-:Y:S02]  /*1230*/  ISETP.GE.U32.AND P0, PT, R16, R13, PT ;  /* 0x0000000d1000720c */ /* 0x000fe40003f06070 */
[----:B------:R-:W-:Y:S02]  /*1240*/  VIMNMX R12, PT, PT, R12, 0x46a00000, PT ;  /* 0x46a000000c0c7848 */ /* 0x000fe40003fe0100 */
[----:B------:R-:W-:-:S05]  /*1250*/  SEL R15, R15, 0x63400000, !P0 ;  /* 0x634000000f0f7807 */ /* 0x000fca0004000000 */
[----:B------:R-:W-:-:S04]  /*1260*/  IMAD.IADD R12, R12, 0x1, -R15 ;  /* 0x000000010c0c7824 */ /* 0x000fc800078e0a0f */
[----:B------:R-:W-:-:S06]  /*1270*/  VIADD R21, R12, 0x7fe00000 ;  /* 0x7fe000000c157836 */ /* 0x000fcc0000000000 */
[----:B------:R-:W-:-:S10]  /*1280*/  DMUL R16, R18, R20 ;  /* 0x0000001412107228 */ /* 0x000fd40000000000 */
[----:B------:R-:W-:-:S13]  /*1290*/  FSETP.GTU.AND P0, PT, |R17|, 1.469367938527859385e-39, PT ;  /* 0x001000001100780b */ /* 0x000fda0003f0c200 */
[----:B------:R-:W-:Y:S05]  /*12a0*/  @P0 BRA `(.L_x_14) ;  /* 0x0000000000940947 */ /* 0x000fea0003800000 */
[----:B------:R-:W-:Y:S01]  /*12b0*/  DFMA R2, R18, -R6, R2 ;  /* 0x800000061202722b */ /* 0x000fe20000000002 */
[----:B------:R-:W-:-:S09]  /*12c0*/  IMAD.MOV.U32 R20, RZ, RZ, RZ ;  /* 0x000000ffff147224 */ /* 0x000fd200078e00ff */
[C---:B------:R-:W-:Y:S02]  /*12d0*/  FSETP.NEU.AND P0, PT, R3.reuse, RZ, PT ;  /* 0x000000ff0300720b */ /* 0x040fe40003f0d000 */
[----:B------:R-:W-:-:S04]  /*12e0*/  LOP3.LUT R9, R3, 0x80000000, R9, 0x48, !PT ;  /* 0x8000000003097812 */ /* 0x000fc800078e4809 */
[----:B------:R-:W-:-:S07]  /*12f0*/  LOP3.LUT R21, R9, R21, RZ, 0xfc, !PT ;  /* 0x0000001509157212 */ /* 0x000fce00078efcff */
[----:B------:R-:W-:Y:S05]  /*1300*/  @!P0 BRA `(.L_x_14) ;  /* 0x00000000007c8947 */ /* 0x000fea0003800000 */
[----:B------:R-:W-:Y:S01]  /*1310*/  IADD3 R3, PT, PT, -R12, RZ, RZ ;  /* 0x000000ff0c037210 */ /* 0x000fe20007ffe1ff */
[----:B------:R-:W-:-:S06]  /*1320*/  IMAD.MOV.U32 R2, RZ, RZ, RZ ;  /* 0x000000ffff027224 */ /* 0x000fcc00078e00ff */
[----:B------:R-:W-:Y:S02]  /*1330*/  DFMA R2, R16, -R2, R18 ;  /* 0x800000021002722b */ /* 0x000fe40000000012 */
[----:B------:R-:W-:-:S04]  /*1340*/  DMUL.RP R18, R18, R20 ;  /* 0x0000001412127228 */ /* 0x000fc80000008000 */
[----:B------:R-:W-:-:S04]  /*1350*/  IADD3 R2, PT, PT, -R12, -0x43300000, RZ ;  /* 0xbcd000000c027810 */ /* 0x000fc80007ffe1ff */
[----:B------:R-:W-:Y:S02]  /*1360*/  FSETP.NEU.AND P0, PT, |R3|, R2, PT ;  /* 0x000000020300720b */ /* 0x000fe40003f0d200 */
[----:B------:R-:W-:Y:S02]  /*1370*/  LOP3.LUT R9, R19, R9, RZ, 0x3c, !PT ;  /* 0x0000000913097212 */ /* 0x000fe400078e3cff */
[----:B------:R-:W-:Y:S02]  /*1380*/  FSEL R16, R18, R16, !P0 ;  /* 0x0000001012107208 */ /* 0x000fe40004000000 */
[----:B------:R-:W-:Y:S01]  /*1390*/  FSEL R17, R9, R17, !P0 ;  /* 0x0000001109117208 */ /* 0x000fe20004000000 */
[----:B------:R-:W-:Y:S06]  /*13a0*/  BRA `(.L_x_14) ;  /* 0x0000000000547947 */ /* 0x000fec0003800000 */
.L_x_13:
[----:B------:R-:W-:-:S14]  /*13b0*/  DSETP.NAN.AND P0, PT, R12, R12, PT ;  /* 0x0000000c0c00722a */ /* 0x000fdc0003f08000 */
[----:B------:R-:W-:Y:S05]  /*13c0*/  @P0 BRA `(.L_x_15) ;  /* 0x0000000000440947 */ /* 0x000fea0003800000 */
[----:B------:R-:W-:-:S14]  /*13d0*/  DSETP.NAN.AND P0, PT, R8, R8, PT ;  /* 0x000000080800722a */ /* 0x000fdc0003f08000 */
[----:B------:R-:W-:Y:S05]  /*13e0*/  @P0 BRA `(.L_x_16) ;  /* 0x0000000000300947 */ /* 0x000fea0003800000 */
[----:B------:R-:W-:Y:S01]  /*13f0*/  ISETP.NE.AND P0, PT, R24, R25, PT ;  /* 0x000000191800720c */ /* 0x000fe20003f05270 */
[----:B------:R-:W-:Y:S02]  /*1400*/  IMAD.MOV.U32 R16, RZ, RZ, 0x0 ;  /* 0x00000000ff107424 */ /* 0x000fe400078e00ff */
[----:B------:R-:W-:-:S10]  /*1410*/  IMAD.MOV.U32 R17, RZ, RZ, -0x80000 ;  /* 0xfff80000ff117424 */ /* 0x000fd400078e00ff */
[----:B------:R-:W-:Y:S05]  /*1420*/  @!P0 BRA `(.L_x_14) ;  /* 0x0000000000348947 */ /* 0x000fea0003800000 */
[----:B------:R-:W-:Y:S02]  /*1430*/  ISETP.NE.AND P0, PT, R24, 0x7ff00000, PT ;  /* 0x7ff000001800780c */ /* 0x000fe40003f05270 */
[----:B------:R-:W-:Y:S02]  /*1440*/  LOP3.LUT R17, R13, 0x80000000, R9, 0x48, !PT ;  /* 0x800000000d117812 */ /* 0x000fe400078e4809 */
[----:B------:R-:W-:-:S13]  /*1450*/  ISETP.EQ.OR P0, PT, R25, RZ, !P0 ;  /* 0x000000ff1900720c */ /* 0x000fda0004702670 */
[----:B------:R-:W-:Y:S01]  /*1460*/  @P0 LOP3.LUT R2, R17, 0x7ff00000, RZ, 0xfc, !PT ;  /* 0x7ff0000011020812 */ /* 0x000fe200078efcff */
[----:B------:R-:W-:Y:S02]  /*1470*/  @!P0 IMAD.MOV.U32 R16, RZ, RZ, RZ ;  /* 0x000000ffff108224 */ /* 0x000fe400078e00ff */
[----:B------:R-:W-:Y:S02]  /*1480*/  @P0 IMAD.MOV.U32 R16, RZ, RZ, RZ ;  /* 0x000000ffff100224 */ /* 0x000fe400078e00ff */
[----:B------:R-:W-:Y:S01]  /*1490*/  @P0 IMAD.MOV.U32 R17, RZ, RZ, R2 ;  /* 0x000000ffff110224 */ /* 0x000fe200078e0002 */
[----:B------:R-:W-:Y:S06]  /*14a0*/  BRA `(.L_x_14) ;  /* 0x0000000000147947 */ /* 0x000fec0003800000 */
.L_x_16:
[----:B------:R-:W-:Y:S02]  /*14b0*/  LOP3.LUT R17, R9, 0x80000, RZ, 0xfc, !PT ;  /* 0x0008000009117812 */ /* 0x000fe400078efcff */
[----:B------:R-:W-:Y:S01]  /*14c0*/  MOV R16, R8 ;  /* 0x0000000800107202 */ /* 0x000fe20000000f00 */
[----:B------:R-:W-:Y:S06]  /*14d0*/  BRA `(.L_x_14) ;  /* 0x0000000000087947 */ /* 0x000fec0003800000 */
.L_x_15:
[----:B------:R-:W-:Y:S01]  /*14e0*/  LOP3.LUT R17, R13, 0x80000, RZ, 0xfc, !PT ;  /* 0x000800000d117812 */ /* 0x000fe200078efcff */
[----:B------:R-:W-:-:S07]  /*14f0*/  IMAD.MOV.U32 R16, RZ, RZ, R12 ;  /* 0x000000ffff107224 */ /* 0x000fce00078e000c */
.L_x_14:
[----:B------:R-:W-:Y:S05]  /*1500*/  BSYNC.RECONVERGENT B1 ;  /* 0x0000000000017941 */ /* 0x000fea0003800200 */
.L_x_12:
[----:B------:R-:W-:Y:S02]  /*1510*/  IMAD.MOV.U32 R15, RZ, RZ, 0x0 ;  /* 0x00000000ff0f7424 */ /* 0x000fe400078e00ff */
[----:B------:R-:W-:Y:S02]  /*1520*/  IMAD.MOV.U32 R2, RZ, RZ, R16 ;  /* 0x000000ffff027224 */ /* 0x000fe400078e0010 */
[----:B------:R-:W-:Y:S01]  /*1530*/  IMAD.MOV.U32 R3, RZ, RZ, R17 ;  /* 0x000000ffff037224 */ /* 0x000fe200078e0011 */
[----:B------:R-:W-:Y:S06]  /*1540*/  RET.REL.NODEC R14 `(_Z22aggregateAccelerationsPdS_S_S_PKdi) ;  /* 0xffffffe80eac7950 */ /* 0x000fec0003c3ffff */
.L_x_17:
        /* <DEDUP_REMOVED lines=11> */
.L_x_55:


//--------------------- .text._Z13computeForcesPdS_S_S_iiiS_d --------------------------
	.section	.text._Z13computeForcesPdS_S_S_iiiS_d,"ax",@progbits
	.align	128
        .global         _Z13computeForcesPdS_S_S_iiiS_d
        .type           _Z13computeForcesPdS_S_S_iiiS_d,@function
        .size           _Z13computeForcesPdS_S_S_iiiS_d,(.L_x_59 - _Z13computeForcesPdS_S_S_iiiS_d)
        .other          _Z13computeForcesPdS_S_S_iiiS_d,@"STO_CUDA_ENTRY STV_DEFAULT"
_Z13computeForcesPdS_S_S_iiiS_d:
.text._Z13computeForcesPdS_S_S_iiiS_d:
[----:B------:R-:W-:Y:S01]  /*0000*/  LDC R1, c[0x0][0x37c] ;  /* 0x0000df00ff017b82 */ /* 0x000fe20000000800 */
[----:B------:R-:W0:Y:S07]  /*0010*/  S2R R0, SR_TID.X ;  /* 0x0000000000007919 */ /* 0x000e2e0000002100 */
[----:B------:R-:W0:Y:S01]  /*0020*/  S2UR UR4, SR_CTAID.X ;  /* 0x00000000000479c3 */ /* 0x000e220000002500 */
[----:B------:R-:W1:Y:S01]  /*0030*/  LDCU UR6, c[0x0][0x3a0] ;  /* 0x00007400ff0677ac */ /* 0x000e620008000800 */
[----:B------:R-:W2:Y:S06]  /*0040*/  S2R R3, SR_TID.Y ;  /* 0x0000000000037919 */ /* 0x000eac0000002200 */
[----:B------:R-:W0:Y:S08]  /*0050*/  LDC R37, c[0x0][0x360] ;  /* 0x0000d800ff257b82 */ /* 0x000e300000000800 */
[----:B------:R-:W2:Y:S08]  /*0060*/  S2UR UR5, SR_CTAID.Y ;  /* 0x00000000000579c3 */ /* 0x000eb00000002600 */
[----:B------:R-:W2:Y:S01]  /*0070*/  LDC R2, c[0x0][0x364] ;  /* 0x0000d900ff027b82 */ /* 0x000ea20000000800 */
[----:B0-----:R-:W-:-:S02]  /*0080*/  IMAD R37, R37, UR4, R0 ;  /* 0x0000000425257c24 */ /* 0x001fc4000f8e0200 */
[----:B--2---:R-:W-:-:S05]  /*0090*/  IMAD R0, R2, UR5, R3 ;  /* 0x0000000502007c24 */ /* 0x004fca000f8e0203 */
[----:B------:R-:W-:-:S04]  /*00a0*/  VIMNMX R2, PT, PT, R37, R0, !PT ;  /* 0x0000000025027248 */ /* 0x000fc80007fe0100 */
[----:B-1----:R-:W-:-:S13]  /*00b0*/  ISETP.GE.AND P0, PT, R2, UR6, PT ;  /* 0x0000000602007c0c */ /* 0x002fda000bf06270 */
[----:B------:R-:W-:Y:S05]  /*00c0*/  @P0 EXIT ;  /* 0x000000000000094d */ /* 0x000fea0003800000 */
[----:B------:R-:W0:Y:S01]  /*00d0*/  LDC.64 R14, c[0x0][0x398] ;  /* 0x0000e600ff0e7b82 */ /* 0x000e220000000a00 */
[----:B------:R-:W1:Y:S07]  /*00e0*/  LDCU.64 UR8, c[0x0][0x358] ;  /* 0x00006b00ff0877ac */ /* 0x000e6e0008000a00 */
[----:B------:R-:W2:Y:S01]  /*00f0*/  LDC.64 R10, c[0x0][0x390] ;  /* 0x0000e400ff0a7b82 */ /* 0x000ea20000000a00 */
[----:B0-----:R-:W-:-:S04]  /*0100*/  IMAD.WIDE R12, R37, 0x8, R14 ;  /* 0x00000008250c7825 */ /* 0x001fc800078e020e */
[C---:B------:R-:W-:Y:S01]  /*0110*/  IMAD.WIDE.U32 R14, R0.reuse, 0x8, R14 ;  /* 0x00000008000e7825 */ /* 0x040fe200078e000e */
[----:B-1----:R-:W3:Y:S03]  /*0120*/  LDG.E.64 R4, desc[UR8][R12.64] ;  /* 0x000000080c047981 */ /* 0x002ee6000c1e1b00 */
[--C-:B--2---:R-:W-:Y:S02]  /*0130*/  IMAD.WIDE R2, R37, 0x8, R10.reuse ;  /* 0x0000000825027825 */ /* 0x104fe400078e020a */
[----:B------:R-:W3:Y:S02]  /*0140*/  LDG.E.64 R14, desc[UR8][R14.64] ;  /* 0x000000080e0e7981 */ /* 0x000ee4000c1e1b00 */
[----:B------:R-:W-:Y:S02]  /*0150*/  IMAD.WIDE.U32 R10, R0, 0x8, R10 ;  /* 0x00000008000a7825 */ /* 0x000fe400078e000a */
[----:B------:R-:W2:Y:S04]  /*0160*/  LDG.E.64 R2, desc[UR8][R2.64] ;  /* 0x0000000802027981 */ /* 0x000ea8000c1e1b00 */
[----:B------:R-:W2:Y:S01]  /*0170*/  LDG.E.64 R6, desc[UR8][R10.64] ;  /* 0x000000080a067981 */ /* 0x000ea2000c1e1b00 */
[----:B------:R-:W-:Y:S01]  /*0180*/  BSSY.RECONVERGENT B0, `(.L_x_18) ;  /* 0x0000017000007945 */ /* 0x000fe20003800200 */
[----:B---3--:R-:W-:Y:S01]  /*0190*/  DADD R4, R4, -R14 ;  /* 0x0000000004047229 */ /* 0x008fe2000000080e */
[----:B------:R-:W-:-:S02]  /*01a0*/  IMAD.MOV.U32 R14, RZ, RZ, 0x0 ;  /* 0x00000000ff0e7424 */ /* 0x000fc400078e00ff */
[----:B------:R-:W-:Y:S01]  /*01b0*/  IMAD.MOV.U32 R15, RZ, RZ, 0x3fd80000 ;  /* 0x3fd80000ff0f7424 */ /* 0x000fe200078e00ff */
[----:B--2---:R-:W-:-:S04]  /*01c0*/  DADD R6, R2, -R6 ;  /* 0x0000000002067229 */ /* 0x004fc80000000806 */
[----:B------:R-:W-:-:S08]  /*01d0*/  DMUL R8, R4, R4 ;  /* 0x0000000404087228 */ /* 0x000fd00000000000 */
[----:B------:R-:W-:-:S06]  /*01e0*/  DFMA R8, R6, R6, R8 ;  /* 0x000000060608722b */ /* 0x000fcc0000000008 */
[----:B------:R-:W0:Y:S04]  /*01f0*/  MUFU.RSQ64H R17, R9 ;  /* 0x0000000900117308 */ /* 0x000e280000001c00 */
[----:B------:R-:W-:-:S05]  /*0200*/  VIADD R16, R9, 0xfcb00000 ;  /* 0xfcb0000009107836 */ /* 0x000fca0000000000 */
[----:B------:R-:W-:Y:S01]  /*0210*/  ISETP.GE.U32.AND P0, PT, R16, 0x7ca00000, PT ;  /* 0x7ca000001000780c */ /* 0x000fe20003f06070 */
[----:B0-----:R-:W-:-:S08]  /*0220*/  DMUL R12, R16, R16 ;  /* 0x00000010100c7228 */ /* 0x001fd00000000000 */
[----:B------:R-:W-:-:S08]  /*0230*/  DFMA R12, R8, -R12, 1 ;  /* 0x3ff00000080c742b */ /* 0x000fd0000000080c */
[----:B------:R-:W-:Y:S02]  /*0240*/  DFMA R2, R12, R14, 0.5 ;  /* 0x3fe000000c02742b */ /* 0x000fe4000000000e */
[----:B------:R-:W-:-:S08]  /*0250*/  DMUL R12, R16, R12 ;  /* 0x0000000c100c7228 */ /* 0x000fd00000000000 */
[----:B------:R-:W-:-:S08]  /*0260*/  DFMA R12, R2, R12, R16 ;  /* 0x0000000c020c722b */ /* 0x000fd00000000010 */
[----:B------:R-:W-:Y:S02]  /*0270*/  DMUL R14, R8, R12 ;  /* 0x0000000c080e7228 */ /* 0x000fe40000000000 */
[----:B------:R-:W-:Y:S02]  /*0280*/  VIADD R21, R13, 0xfff00000 ;  /* 0xfff000000d157836 */ /* 0x000fe40000000000 */
[----:B------:R-:W-:-:S04]  /*0290*/  IMAD.MOV.U32 R20, RZ, RZ, R12 ;  /* 0x000000ffff147224 */ /* 0x000fc800078e000c */
[----:B------:R-:W-:-:S08]  /*02a0*/  DFMA R18, R14, -R14, R8 ;  /* 0x8000000e0e12722b */ /* 0x000fd00000000008 */
[----:B------:R-:W-:Y:S01]  /*02b0*/  DFMA R10, R18, R20, R14 ;  /* 0x00000014120a722b */ /* 0x000fe2000000000e */
[----:B------:R-:W-:Y:S10]  /*02c0*/  @!P0 BRA `(.L_x_19) ;  /* 0x0000000000088947 */ /* 0x000ff40003800000 */
[----:B------:R-:W-:-:S07]  /*02d0*/  MOV R2, 0x2f0 ;  /* 0x000002f000027802 */ /* 0x000fce0000000f00 */
[----:B------:R-:W-:Y:S05]  /*02e0*/  CALL.REL.NOINC `($__internal_3_$__cuda_sm20_dsqrt_rn_f64_mediumpath_v1) ;  /* 0x0000001400807944 */ /* 0x000fea0003c00000 */
.L_x_19:
[----:B------:R-:W-:Y:S05]  /*02f0*/  BSYNC.RECONVERGENT B0 ;  /* 0x0000000000007941 */ /* 0x000fea0003800200 */
.L_x_18:
[----:B------:R-:W-:Y:S01]  /*0300*/  DSETP.NEU.AND P0, PT, R8, RZ, PT ;  /* 0x000000ff0800722a */ /* 0x000fe20003f0d000 */
[----:B------:R-:W0:Y:S08]  /*0310*/  LDC.64 R2, c[0x0][0x380] ;  /* 0x0000e000ff027b82 */ /* 0x000e300000000a00 */
[----:B------:R-:W1:Y:S08]  /*0320*/  LDC.64 R12, c[0x0][0x388] ;  /* 0x0000e200ff0c7b82 */ /* 0x000e700000000a00 */
[----:B------:R-:W2:Y:S02]  /*0330*/  @!P0 LDC R15, c[0x0][0x3a0] ;  /* 0x0000e800ff0f8b82 */ /* 0x000ea40000000800 */
[----:B--2---:R-:W-:-:S04]  /*0340*/  @!P0 IMAD R15, R37, R15, R0 ;  /* 0x0000000f250f8224 */ /* 0x004fc800078e0200 */
[----:B0-----:R-:W-:-:S04]  /*0350*/  @!P0 IMAD.WIDE R2, R15, 0x8, R2 ;  /* 0x000000080f028825 */ /* 0x001fc800078e0202 */
[----:B-1----:R-:W-:Y:S01]  /*0360*/  @!P0 IMAD.WIDE R12, R15, 0x8, R12 ;  /* 0x000000080f0c8825 */ /* 0x002fe200078e020c */
[----:B------:R0:W-:Y:S04]  /*0370*/  @!P0 STG.E.64 desc[UR8][R2.64], RZ ;  /* 0x000000ff02008986 */ /* 0x0001e8000c101b08 */
[----:B------:R0:W-:Y:S01]  /*0380*/  @!P0 STG.E.64 desc[UR8][R12.64], RZ ;  /* 0x000000ff0c008986 */ /* 0x0001e2000c101b08 */
[----:B------:R-:W-:Y:S05]  /*0390*/  @!P0 EXIT ;  /* 0x000000000000894d */ /* 0x000fea0003800000 */
[----:B0-----:R-:W-:Y:S01]  /*03a0*/  DADD R2, -RZ, |R10| ;  /* 0x00000000ff027229 */ /* 0x001fe2000000050a */
[----:B------:R-:W-:Y:S01]  /*03b0*/  BSSY.RECONVERGENT B0, `(.L_x_20) ;  /* 0x0000006000007945 */ /* 0x000fe20003800200 */
[----:B------:R-:W-:Y:S01]  /*03c0*/  UMOV UR4, URZ ;  /* 0x000000ff00047c82 */ /* 0x000fe20008000000 */
[----:B------:R-:W-:-:S07]  /*03d0*/  UMOV UR5, 0x401c0000 ;  /* 0x401c000000057882 */ /* 0x000fce0000000000 */
[----:B------:R-:W-:Y:S01]  /*03e0*/  IMAD.MOV.U32 R22, RZ, RZ, R2 ;  /* 0x000000ffff167224 */ /* 0x000fe200078e0002 */
[----:B------:R-:W-:-:S07]  /*03f0*/  MOV R2, 0x410 ;  /* 0x0000041000027802 */ /* 0x000fce0000000f00 */
[----:B------:R-:W-:Y:S05]  /*0400*/  CALL.REL.NOINC `($_Z13computeForcesPdS_S_S_iiiS_d$__internal_accurate_pow) ;  /* 0x0000001400d87944 */ /* 0x000fea0003c00000 */
[----:B------:R-:W-:Y:S05]  /*0410*/  BSYNC.RECONVERGENT B0 ;  /* 0x0000000000007941 */ /* 0x000fea0003800200 */
.L_x_20:
[----:B------:R-:W-:Y:S01]  /*0420*/  DADD R2, R10, 7 ;  /* 0x401c00000a027429 */ /* 0x000fe20000000000 */
[----:B------:R-:W-:Y:S01]  /*0430*/  ISETP.GE.AND P0, PT, R11, RZ, PT ;  /* 0x000000ff0b00720c */ /* 0x000fe20003f06270 */
[----:B------:R-:W-:Y:S01]  /*0440*/  DADD R12, -RZ, -R18 ;  /* 0x00000000ff0c7229 */ /* 0x000fe20000000912 */
[----:B------:R-:W-:Y:S07]  /*0450*/  BSSY.RECONVERGENT B0, `(.L_x_21) ;  /* 0x000000e000007945 */ /* 0x000fee0003800200 */
[----:B------:R-:W-:-:S02]  /*0460*/  LOP3.LUT R2, R3, 0x7ff00000, RZ, 0xc0, !PT ;  /* 0x7ff0000003027812 */ /* 0x000fc400078ec0ff */
[----:B------:R-:W-:Y:S02]  /*0470*/  FSEL R12, R12, R18, !P0 ;  /* 0x000000120c0c7208 */ /* 0x000fe40004000000 */
[----:B------:R-:W-:Y:S01]  /*0480*/  ISETP.NE.AND P1, PT, R2, 0x7ff00000, PT ;  /* 0x7ff000000200780c */ /* 0x000fe20003f25270 */
[----:B------:R-:W-:Y:S01]  /*0490*/  DADD R2, -RZ, |R10| ;  /* 0x00000000ff027229 */ /* 0x000fe2000000050a */
[----:B------:R-:W-:-:S11]  /*04a0*/  FSEL R13, R13, R19, !P0 ;  /* 0x000000130d0d7208 */ /* 0x000fd60004000000 */
[----:B------:R-:W-:Y:S05]  /*04b0*/  @P1 BRA `(.L_x_22) ;  /* 0x00000000001c1947 */ /* 0x000fea0003800000 */
[----:B------:R-:W-:-:S14]  /*04c0*/  DSETP.GE.AND P1, PT, R8, RZ, PT ;  /* 0x000000ff0800722a */ /* 0x000fdc0003f26000 */
[----:B------:R-:W-:Y:S01]  /*04d0*/  @!P1 DADD R12, R10, 7 ;  /* 0x401c00000a0c9429 */ /* 0x000fe20000000000 */
[----:B------:R-:W-:Y:S10]  /*04e0*/  @!P1 BRA `(.L_x_22) ;  /* 0x0000000000109947 */ /* 0x000ff40003800000 */
[----:B------:R-:W-:-:S14]  /*04f0*/  DSETP.NEU.AND P1, PT, |R10|, +INF , PT ;  /* 0x7ff000000a00742a */ /* 0x000fdc0003f2d200 */
[----:B------:R-:W-:Y:S02]  /*0500*/  @!P1 IMAD.MOV.U32 R14, RZ, RZ, -0x100000 ;  /* 0xfff00000ff0e9424 */ /* 0x000fe400078e00ff */
[----:B------:R-:W-:-:S03]  /*0510*/  @!P1 IMAD.MOV.U32 R12, RZ, RZ, RZ ;  /* 0x000000ffff0c9224 */ /* 0x000fc600078e00ff */
[----:B------:R-:W-:-:S07]  /*0520*/  @!P1 SEL R13, R14, 0x7ff00000, !P0 ;  /* 0x7ff000000e0d9807 */ /* 0x000fce0004000000 */
.L_x_22:
[----:B------:R-:W-:Y:S05]  /*0530*/  BSYNC.RECONVERGENT B0 ;  /* 0x0000000000007941 */ /* 0x000fea0003800200 */
.L_x_21:
[----:B------:R-:W-:Y:S01]  /*0540*/  BSSY.RECONVERGENT B0, `(.L_x_23) ;  /* 0x0000005000007945 */ /* 0x000fe20003800200 */
[----:B------:R-:W-:Y:S01]  /*0550*/  IMAD.MOV.U32 R22, RZ, RZ, R2 ;  /* 0x000000ffff167224 */ /* 0x000fe200078e0002 */
[----:B------:R-:W-:Y:S01]  /*0560*/  MOV R2, 0x590 ;  /* 0x0000059000027802 */ /* 0x000fe20000000f00 */
[----:B------:R-:W-:-:S06]  /*0570*/  UMOV UR5, 0x402a0000 ;  /* 0x402a000000057882 */ /* 0x000fcc0000000000 */
[----:B------:R-:W-:Y:S05]  /*0580*/  CALL.REL.NOINC `($_Z13computeForcesPdS_S_S_iiiS_d$__internal_accurate_pow) ;  /* 0x0000001400787944 */ /* 0x000fea0003c00000 */
[----:B------:R-:W-:Y:S05]  /*0590*/  BSYNC.RECONVERGENT B0 ;  /* 0x0000000000007941 */ /* 0x000fea0003800200 */
.L_x_23:
[----:B------:R-:W0:Y:S02]  /*05a0*/  LDC.64 R14, c[0x0][0x3b0] ;  /* 0x0000ec00ff0e7b82 */ /* 0x000e240000000a00 */
[----:B0-----:R-:W-:-:S06]  /*05b0*/  IMAD.WIDE R14, R37, 0x8, R14 ;  /* 0x00000008250e7825 */ /* 0x001fcc00078e020e */
[----:B------:R-:W2:Y:S01]  /*05c0*/  LDG.E.64 R14, desc[UR8][R14.64] ;  /* 0x000000080e0e7981 */ /* 0x000ea2000c1e1b00 */
[----:B------:R-:W-:Y:S01]  /*05d0*/  DADD R2, R10, 13 ;  /* 0x402a00000a027429 */ /* 0x000fe20000000000 */
[----:B------:R-:W-:Y:S01]  /*05e0*/  BSSY.RECONVERGENT B0, `(.L_x_24) ;  /* 0x0000010000007945 */ /* 0x000fe20003800200 */
[----:B------:R-:W-:-:S08]  /*05f0*/  DADD R16, -RZ, -R18 ;  /* 0x00000000ff107229 */ /* 0x000fd00000000912 */
[----:B------:R-:W-:Y:S02]  /*0600*/  LOP3.LUT R2, R3, 0x7ff00000, RZ, 0xc0, !PT ;  /* 0x7ff0000003027812 */ /* 0x000fe400078ec0ff */
[----:B------:R-:W-:Y:S02]  /*0610*/  FSEL R16, R16, R18, !P0 ;  /* 0x0000001210107208 */ /* 0x000fe40004000000 */
[----:B------:R-:W-:Y:S02]  /*0620*/  ISETP.NE.AND P1, PT, R2, 0x7ff00000, PT ;  /* 0x7ff000000200780c */ /* 0x000fe40003f25270 */
[----:B------:R-:W-:Y:S01]  /*0630*/  FSEL R17, R17, R19, !P0 ;  /* 0x0000001311117208 */ /* 0x000fe20004000000 */
[----:B--2---:R-:W-:-:S10]  /*0640*/  DADD R2, -RZ, |R14| ;  /* 0x00000000ff027229 */ /* 0x004fd4000000050e */
[----:B------:R-:W-:Y:S05]  /*0650*/  @P1 BRA `(.L_x_25) ;  /* 0x0000000000201947 */ /* 0x000fea0003800000 */
[----:B------:R-:W-:-:S14]  /*0660*/  DSETP.GE.AND P0, PT, R8, RZ, PT ;  /* 0x000000ff0800722a */ /* 0x000fdc0003f06000 */
[----:B------:R-:W-:Y:S01]  /*0670*/  @!P0 DADD R16, R10, 13 ;  /* 0x402a00000a108429 */ /* 0x000fe20000000000 */
[----:B------:R-:W-:Y:S10]  /*0680*/  @!P0 BRA `(.L_x_25) ;  /* 0x0000000000148947 */ /* 0x000ff40003800000 */
[----:B------:R-:W-:-:S14]  /*0690*/  DSETP.NEU.AND P0, PT, |R10|, +INF , PT ;  /* 0x7ff000000a00742a */ /* 0x000fdc0003f0d200 */
[----:B------:R-:W-:Y:S01]  /*06a0*/  @!P0 IMAD.MOV.U32 R8, RZ, RZ, -0x100000 ;  /* 0xfff00000ff088424 */ /* 0x000fe200078e00ff */
[----:B------:R-:W-:Y:S01]  /*06b0*/  @!P0 ISETP.GE.AND P1, PT, R11, RZ, PT ;  /* 0x000000ff0b00820c */ /* 0x000fe20003f26270 */
[----:B------:R-:W-:-:S03]  /*06c0*/  @!P0 IMAD.MOV.U32 R16, RZ, RZ, RZ ;  /* 0x000000ffff108224 */ /* 0x000fc600078e00ff */
[----:B------:R-:W-:-:S09]  /*06d0*/  @!P0 SEL R17, R8, 0x7ff00000, !P1 ;  /* 0x7ff0000008118807 */ /* 0x000fd20004800000 */
.L_x_25:
[----:B------:R-:W-:Y:S05]  /*06e0*/  BSYNC.RECONVERGENT B0 ;  /* 0x0000000000007941 */ /* 0x000fea0003800200 */
.L_x_24:
[----:B------:R-:W-:Y:S01]  /*06f0*/  BSSY.RECONVERGENT B0, `(.L_x_26) ;  /* 0x0000005000007945 */ /* 0x000fe20003800200 */
[----:B------:R-:W-:Y:S01]  /*0700*/  IMAD.MOV.U32 R22, RZ, RZ, R2 ;  /* 0x000000ffff167224 */ /* 0x000fe200078e0002 */
[----:B------:R-:W-:Y:S01]  /*0710*/  MOV R2, 0x740 ;  /* 0x0000074000027802 */ /* 0x000fe20000000f00 */
[----:B------:R-:W-:-:S06]  /*0720*/  UMOV UR5, 0x40180000 ;  /* 0x4018000000057882 */ /* 0x000fcc0000000000 */
[----:B------:R-:W-:Y:S05]  /*0730*/  CALL.REL.NOINC `($_Z13computeForcesPdS_S_S_iiiS_d$__internal_accurate_pow) ;  /* 0x00000014000c7944 */ /* 0x000fea0003c00000 */
[----:B------:R-:W-:Y:S05]  /*0740*/  BSYNC.RECONVERGENT B0 ;  /* 0x0000000000007941 */ /* 0x000fea0003800200 */
.L_x_26:
[C---:B------:R-:W-:Y:S01]  /*0750*/  DADD R8, R14.reuse, 6 ;  /* 0x401800000e087429 */ /* 0x040fe20000000000 */
[----:B------:R-:W0:Y:S01]  /*0760*/  MUFU.RCP64H R3, R13 ;  /* 0x0000000d00037308 */ /* 0x000e220000001800 */
[----:B------:R-:W-:Y:S01]  /*0770*/  DSETP.NEU.AND P0, PT, R14, RZ, PT ;  /* 0x000000ff0e00722a */ /* 0x000fe20003f0d000 */
[----:B------:R-:W-:Y:S01]  /*0780*/  VIADD R2, R13, 0x300402 ;  /* 0x003004020d027836 */ /* 0x000fe20000000000 */
[----:B------:R-:W-:Y:S06]  /*0790*/  BSSY.RECONVERGENT B0, `(.L_x_27) ;  /* 0x000000c000007945 */ /* 0x000fec0003800200 */
[----:B------:R-:W-:-:S04]  /*07a0*/  LOP3.LUT R8, R9, 0x7ff00000, RZ, 0xc0, !PT ;  /* 0x7ff0000009087812 */ /* 0x000fc800078ec0ff */
[----:B------:R-:W-:Y:S02]  /*07b0*/  ISETP.NE.AND P1, PT, R8, 0x7ff00000, PT ;  /* 0x7ff000000800780c */ /* 0x000fe40003f25270 */
[----:B------:R-:W-:Y:S01]  /*07c0*/  @!P0 CS2R R18, SRZ ;  /* 0x0000000000128805 */ /* 0x000fe2000001ff00 */
[----:B0-----:R-:W-:-:S10]  /*07d0*/  DFMA R8, R2, -R12, 1 ;  /* 0x3ff000000208742b */ /* 0x001fd4000000080c */
[----:B------:R-:W-:Y:S05]  /*07e0*/  @P1 BRA `(.L_x_28) ;  /* 0x0000000000181947 */ /* 0x000fea0003800000 */
[----:B------:R-:W-:-:S14]  /*07f0*/  DSETP.NAN.AND P1, PT, R14, R14, PT ;  /* 0x0000000e0e00722a */ /* 0x000fdc0003f28000 */
[----:B------:R-:W-:Y:S01]  /*0800*/  @P1 DADD R18, R14, 6 ;  /* 0x401800000e121429 */ /* 0x000fe20000000000 */
[----:B------:R-:W-:Y:S10]  /*0810*/  @P1 BRA `(.L_x_28) ;  /* 0x00000000000c1947 */ /* 0x000ff40003800000 */
[----:B------:R-:W-:-:S14]  /*0820*/  DSETP.NEU.AND P1, PT, |R14|, +INF , PT ;  /* 0x7ff000000e00742a */ /* 0x000fdc0003f2d200 */
[----:B------:R-:W-:Y:S02]  /*0830*/  @!P1 IMAD.MOV.U32 R18, RZ, RZ, 0x0 ;  /* 0x00000000ff129424 */ /* 0x000fe400078e00ff */
[----:B------:R-:W-:-:S07]  /*0840*/  @!P1 IMAD.MOV.U32 R19, RZ, RZ, 0x7ff00000 ;  /* 0x7ff00000ff139424 */ /* 0x000fce00078e00ff */
.L_x_28:
[----:B------:R-:W-:Y:S05]  /*0850*/  BSYNC.RECONVERGENT B0 ;  /* 0x0000000000007941 */ /* 0x000fea0003800200 */
.L_x_27:
[----:B------:R-:W0:Y:S01]  /*0860*/  LDCU UR5, c[0x0][0x3a4] ;  /* 0x00007480ff0577ac */ /* 0x000e220008000800 */
[----:B------:R-:W-:Y:S01]  /*0870*/  DFMA R8, R8, R8, R8 ;  /* 0x000000080808722b */ /* 0x000fe20000000008 */
[----:B------:R-:W-:Y:S01]  /*0880*/  BSSY.RECONVERGENT B0, `(.L_x_29) ;  /* 0x0000011000007945 */ /* 0x000fe20003800200 */
[----:B------:R-:W-:-:S06]  /*0890*/  DSETP.NEU.AND P1, PT, R14, 1, PT ;  /* 0x3ff000000e00742a */ /* 0x000fcc0003f2d000 */
[----:B------:R-:W-:Y:S01]  /*08a0*/  DFMA R20, R2, R8, R2 ;  /* 0x000000080214722b */ /* 0x000fe20000000002 */
[----:B------:R-:W-:Y:S02]  /*08b0*/  FSEL R18, R18, RZ, P1 ;  /* 0x000000ff12127208 */ /* 0x000fe40000800000 */
[----:B------:R-:W-:Y:S02]  /*08c0*/  FSEL R19, R19, 1.875, P1 ;  /* 0x3ff0000013137808 */ /* 0x000fe40000800000 */
[----:B------:R-:W-:-:S03]  /*08d0*/  FSETP.GEU.AND P1, PT, |R2|, 5.8789094863358348022e-39, PT ;  /* 0x004004020200780b */ /* 0x000fc60003f2e200 */
[C---:B------:R-:W-:Y:S01]  /*08e0*/  DFMA R22, R20.reuse, -R12, 1 ;  /* 0x3ff000001416742b */ /* 0x040fe2000000080c */
[----:B0-----:R-:W0:Y:S07]  /*08f0*/  I2F.F64 R8, UR5 ;  /* 0x0000000500087d12 */ /* 0x001e2e0008201c00 */
[----:B------:R-:W-:Y:S02]  /*0900*/  DFMA R20, R20, R22, R20 ;  /* 0x000000161414722b */ /* 0x000fe40000000014 */
[----:B0-----:R-:W-:Y:S01]  /*0910*/  DMUL R8, R8, R18 ;  /* 0x0000001208087228 */ /* 0x001fe20000000000 */
[----:B------:R-:W-:Y:S10]  /*0920*/  @P1 BRA `(.L_x_30) ;  /* 0x0000000000181947 */ /* 0x000ff40003800000 */
[----:B------:R-:W-:Y:S01]  /*0930*/  LOP3.LUT R2, R13, 0x7fffffff, RZ, 0xc0, !PT ;  /* 0x7fffffff0d027812 */ /* 0x000fe200078ec0ff */
[----:B------:R-:W-:Y:S01]  /*0940*/  IMAD.MOV.U32 R19, RZ, RZ, R12 ;  /* 0x000000ffff137224 */ /* 0x000fe200078e000c */
[----:B------:R-:W-:Y:S01]  /*0950*/  MOV R18, 0x990 ;  /* 0x0000099000127802 */ /* 0x000fe20000000f00 */
[----:B------:R-:W-:Y:S01]  /*0960*/  IMAD.MOV.U32 R3, RZ, RZ, R13 ;  /* 0x000000ffff037224 */ /* 0x000fe200078e000d */
[----:B------:R-:W-:-:S07]  /*0970*/  IADD3 R22, PT, PT, R2, -0x100000, RZ ;  /* 0xfff0000002167810 */ /* 0x000fce0007ffe0ff */
[----:B------:R-:W-:Y:S05]  /*0980*/  CALL.REL.NOINC `($__internal_1_$__cuda_sm20_dblrcp_rn_slowpath_v3) ;  /* 0x0000000400c47944 */ /* 0x000fea0003c00000 */
.L_x_30:
[----:B------:R-:W-:Y:S05]  /*0990*/  BSYNC.RECONVERGENT B0 ;  /* 0x0000000000007941 */ /* 0x000fea0003800200 */
.L_x_29:
[----:B------:R-:W-:Y:S01]  /*09a0*/  DSETP.NEU.AND P1, PT, R10, 1, PT ;  /* 0x3ff000000a00742a */ /* 0x000fe20003f2d000 */
[----:B------:R-:W-:Y:S01]  /*09b0*/  BSSY.RECONVERGENT B0, `(.L_x_31) ;  /* 0x000000a000007945 */ /* 0x000fe20003800200 */
[----:B------:R-:W-:Y:S01]  /*09c0*/  DADD R12, -RZ, |R14| ;  /* 0x00000000ff0c7229 */ /* 0x000fe2000000050e */
[----:B------:R-:W-:-:S03]  /*09d0*/  UMOV UR5, 0x40280000 ;  /* 0x4028000000057882 */ /* 0x000fc60000000000 */
[----:B------:R-:W-:Y:S02]  /*09e0*/  FSEL R2, R20, RZ, P1 ;  /* 0x000000ff14027208 */ /* 0x000fe40000800000 */
[----:B------:R-:W-:-:S04]  /*09f0*/  FSEL R3, R21, 1.875, P1 ;  /* 0x3ff0000015037808 */ /* 0x000fc80000800000 */
[----:B------:R-:W-:Y:S02]  /*0a00*/  IMAD.MOV.U32 R22, RZ, RZ, R12 ;  /* 0x000000ffff167224 */ /* 0x000fe400078e000c */
[----:B------:R-:W-:Y:S01]  /*0a10*/  DMUL R8, R8, R2 ;  /* 0x0000000208087228 */ /* 0x000fe20000000000 */
[----:B------:R-:W-:Y:S01]  /*0a20*/  IMAD.MOV.U32 R3, RZ, RZ, R13 ;  /* 0x000000ffff037224 */ /* 0x000fe200078e000d */
[----:B------:R-:W-:-:S09]  /*0a30*/  MOV R2, 0xa50 ;  /* 0x00000a5000027802 */ /* 0x000fd20000000f00 */
[----:B------:R-:W-:Y:S05]  /*0a40*/  CALL.REL.NOINC `($_Z13computeForcesPdS_S_S_iiiS_d$__internal_accurate_pow) ;  /* 0x0000001000487944 */ /* 0x000fea0003c00000 */
[----:B------:R-:W-:Y:S05]  /*0a50*/  BSYNC.RECONVERGENT B0 ;  /* 0x0000000000007941 */ /* 0x000fea0003800200 */
.L_x_31:
[----:B------:R-:W-:Y:S01]  /*0a60*/  DADD R12, R14, 12 ;  /* 0x402800000e0c7429 */ /* 0x000fe20000000000 */
[----:B------:R-:W0:Y:S01]  /*0a70*/  MUFU.RCP64H R3, R17 ;  /* 0x0000001100037308 */ /* 0x000e220000001800 */
[----:B------:R-:W-:Y:S01]  /*0a80*/  VIADD R2, R17, 0x300402 ;  /* 0x0030040211027836 */ /* 0x000fe20000000000 */
[----:B------:R-:W-:Y:S01]  /*0a90*/  BSSY.RECONVERGENT B0, `(.L_x_32) ;  /* 0x000000c000007945 */ /* 0x000fe20003800200 */
[----:B------:R-:W-:-:S06]  /*0aa0*/  @!P0 CS2R R18, SRZ ;  /* 0x0000000000128805 */ /* 0x000fcc000001ff00 */
[----:B------:R-:W-:-:S04]  /*0ab0*/  LOP3.LUT R12, R13, 0x7ff00000, RZ, 0xc0, !PT ;  /* 0x7ff000000d0c7812 */ /* 0x000fc800078ec0ff */
[----:B------:R-:W-:Y:S01]  /*0ac0*/  ISETP.NE.AND P1, PT, R12, 0x7ff00000, PT ;  /* 0x7ff000000c00780c */ /* 0x000fe20003f25270 */
[----:B0-----:R-:W-:-:S12]  /*0ad0*/  DFMA R12, R2, -R16, 1 ;  /* 0x3ff00000020c742b */ /* 0x001fd80000000810 */
[----:B------:R-:W-:Y:S05]  /*0ae0*/  @P1 BRA `(.L_x_33) ;  /* 0x0000000000181947 */ /* 0x000fea0003800000 */
[----:B------:R-:W-:-:S14]  /*0af0*/  DSETP.NAN.AND P0, PT, R14, R14, PT ;  /* 0x0000000e0e00722a */ /* 0x000fdc0003f08000 */
[----:B------:R-:W-:Y:S01]  /*0b00*/  @P0 DADD R18, R14, 12 ;  /* 0x402800000e120429 */ /* 0x000fe20000000000 */
[----:B------:R-:W-:Y:S10]  /*0b10*/  @P0 BRA `(.L_x_33) ;  /* 0x00000000000c0947 */ /* 0x000ff40003800000 */
[----:B------:R-:W-:-:S14]  /*0b20*/  DSETP.NEU.AND P0, PT, |R14|, +INF , PT ;  /* 0x7ff000000e00742a */ /* 0x000fdc0003f0d200 */
[----:B------:R-:W-:Y:S02]  /*0b30*/  @!P0 IMAD.MOV.U32 R18, RZ, RZ, 0x0 ;  /* 0x00000000ff128424 */ /* 0x000fe400078e00ff */
[----:B------:R-:W-:-:S07]  /*0b40*/  @!P0 IMAD.MOV.U32 R19, RZ, RZ, 0x7ff00000 ;  /* 0x7ff00000ff138424 */ /* 0x000fce00078e00ff */
.L_x_33:
[----:B------:R-:W-:Y:S05]  /*0b50*/  BSYNC.RECONVERGENT B0 ;  /* 0x0000000000007941 */ /* 0x000fea0003800200 */
.L_x_32:
        /* <DEDUP_REMOVED lines=16> */
[----:B------:R-:W-:Y:S02]  /*0c60*/  IMAD.MOV.U32 R3, RZ, RZ, R17 ;  /* 0x000000ffff037224 */ /* 0x000fe400078e0011 */
[----:B------:R-:W-:-:S07]  /*0c70*/  VIADD R22, R2, 0xfff00000 ;  /* 0xfff0000002167836 */ /* 0x000fce0000000000 */
[----:B------:R-:W-:Y:S05]  /*0c80*/  CALL.REL.NOINC `($__internal_1_$__cuda_sm20_dblrcp_rn_slowpath_v3) ;  /* 0x0000000400047944 */ /* 0x000fea0003c00000 */
[----:B------:R-:W-:Y:S02]  /*0c90*/  IMAD.MOV.U32 R14, RZ, RZ, R20 ;  /* 0x000000ffff0e7224 */ /* 0x000fe400078e0014 */
[----:B------:R-:W-:-:S07]  /*0ca0*/  IMAD.MOV.U32 R15, RZ, RZ, R21 ;  /* 0x000000ffff0f7224 */ /* 0x000fce00078e0015 */
.L_x_35:
[----:B------:R-:W-:Y:S05]  /*0cb0*/  BSYNC.RECONVERGENT B0 ;  /* 0x0000000000007941 */ /* 0x000fea0003800200 */
.L_x_34:
[----:B------:R-:W0:Y:S01]  /*0cc0*/  MUFU.RCP64H R3, R11 ;  /* 0x0000000b00037308 */ /* 0x000e220000001800 */
[----:B------:R-:W-:Y:S01]  /*0cd0*/  IMAD.MOV.U32 R2, RZ, RZ, 0x1 ;  /* 0x00000001ff027424 */ /* 0x000fe200078e00ff */
[----:B------:R-:W1:Y:S01]  /*0ce0*/  LDC.64 R20, c[0x0][0x3b8] ;  /* 0x0000ee00ff147b82 */ /* 0x000e620000000a00 */
[----:B------:R-:W-:Y:S01]  /*0cf0*/  DSETP.NEU.AND P0, PT, R10, 1, PT ;  /* 0x3ff000000a00742a */ /* 0x000fe20003f0d000 */
[----:B------:R-:W-:Y:S01]  /*0d00*/  FSETP.GEU.AND P1, PT, |R7|, 6.5827683646048100446e-37, PT ;  /* 0x036000000700780b */ /* 0x000fe20003f2e200 */
[----:B------:R-:W-:Y:S02]  /*0d10*/  BSSY.RECONVERGENT B0, `(.L_x_36) ;  /* 0x0000017000007945 */ /* 0x000fe40003800200 */
[----:B0-----:R-:W-:-:S08]  /*0d20*/  DFMA R16, R2, -R10, 1 ;  /* 0x3ff000000210742b */ /* 0x001fd0000000080a */
[----:B------:R-:W-:-:S08]  /*0d30*/  DFMA R16, R16, R16, R16 ;  /* 0x000000101010722b */ /* 0x000fd00000000010 */
[----:B------:R-:W-:-:S08]  /*0d40*/  DFMA R16, R2, R16, R2 ;  /* 0x000000100210722b */ /* 0x000fd00000000002 */
[----:B------:R-:W-:-:S08]  /*0d50*/  DFMA R2, R16, -R10, 1 ;  /* 0x3ff000001002742b */ /* 0x000fd0000000080a */
[----:B------:R-:W-:-:S08]  /*0d60*/  DFMA R2, R16, R2, R16 ;  /* 0x000000021002722b */ /* 0x000fd00000000010 */
[----:B------:R-:W-:-:S08]  /*0d70*/  DMUL R16, R6, R2 ;  /* 0x0000000206107228 */ /* 0x000fd00000000000 */
[----:B------:R-:W-:-:S08]  /*0d80*/  DFMA R18, R16, -R10, R6 ;  /* 0x8000000a1012722b */ /* 0x000fd00000000006 */
[----:B------:R-:W-:Y:S01]  /*0d90*/  DFMA R2, R2, R18, R16 ;  /* 0x000000120202722b */ /* 0x000fe20000000010 */
[----:B------:R-:W-:Y:S02]  /*0da0*/  FSEL R16, R14, RZ, P0 ;  /* 0x000000ff0e107208 */ /* 0x000fe40000000000 */
[----:B------:R-:W-:Y:S01]  /*0db0*/  FSEL R17, R15, 1.875, P0 ;  /* 0x3ff000000f117808 */ /* 0x000fe20000000000 */
[----:B-1----:R-:W-:-:S05]  /*0dc0*/  DMUL R14, R20, 4 ;  /* 0x40100000140e7828 */ /* 0x002fca0000000000 */
[----:B------:R-:W-:Y:S01]  /*0dd0*/  DFMA R8, R12, -R16, R8 ;  /* 0x800000100c08722b */ /* 0x000fe20000000008 */
[----:B------:R-:W-:-:S05]  /*0de0*/  FFMA R12, RZ, R11, R3 ;  /* 0x0000000bff0c7223 */ /* 0x000fca0000000003 */
[----:B------:R-:W-:Y:S02]  /*0df0*/  FSETP.GT.AND P0, PT, |R12|, 1.469367938527859385e-39, PT ;  /* 0x001000000c00780b */ /* 0x000fe40003f04200 */
[----:B------:R-:W-:-:S11]  /*0e00*/  DMUL R8, R8, R14 ;  /* 0x0000000e08087228 */ /* 0x000fd60000000000 */
[----:B------:R-:W-:Y:S05]  /*0e10*/  @P0 BRA P1, `(.L_x_37) ;  /* 0x0000000000180947 */ /* 0x000fea0000800000 */
[----:B------:R-:W-:Y:S01]  /*0e20*/  IMAD.MOV.U32 R14, RZ, RZ, R6 ;  /* 0x000000ffff0e7224 */ /* 0x000fe200078e0006 */
[----:B------:R-:W-:Y:S01]  /*0e30*/  MOV R13, R11 ;  /* 0x0000000b000d7202 */ /* 0x000fe20000000f00 */
[----:B------:R-:W-:Y:S01]  /*0e40*/  IMAD.MOV.U32 R15, RZ, RZ, R7 ;  /* 0x000000ffff0f7224 */ /* 0x000fe200078e0007 */
[----:B------:R-:W-:Y:S01]  /*0e50*/  MOV R16, 0xe80 ;  /* 0x00000e8000107802 */ /* 0x000fe20000000f00 */
[----:B------:R-:W-:-:S07]  /*0e60*/  IMAD.MOV.U32 R12, RZ, RZ, R10 ;  /* 0x000000ffff0c7224 */ /* 0x000fce00078e000a */
[----:B------:R-:W-:Y:S05]  /*0e70*/  CALL.REL.NOINC `($__internal_2_$__cuda_sm20_div_rn_f64_full) ;  /* 0x0000000400287944 */ /* 0x000fea0003c00000 */
.L_x_37:
[----:B------:R-:W-:Y:S05]  /*0e80*/  BSYNC.RECONVERGENT B0 ;  /* 0x0000000000007941 */ /* 0x000fea0003800200 */
.L_x_36:
[----:B------:R-:W0:Y:S01]  /*0e90*/  MUFU.RCP64H R7, R11 ;  /* 0x0000000b00077308 */ /* 0x000e220000001800 */
[----:B------:R-:W-:Y:S01]  /*0ea0*/  IMAD.MOV.U32 R6, RZ, RZ, 0x1 ;  /* 0x00000001ff067424 */ /* 0x000fe200078e00ff */
[----:B------:R-:W1:Y:S01]  /*0eb0*/  LDC.64 R16, c[0x0][0x380] ;  /* 0x0000e000ff107b82 */ /* 0x000e620000000a00 */
[----:B------:R-:W2:Y:S01]  /*0ec0*/  LDCU UR4, c[0x0][0x3a0] ;  /* 0x00007400ff0477ac */ /* 0x000ea20008000800 */
[----:B------:R-:W-:Y:S01]  /*0ed0*/  FSETP.GEU.AND P1, PT, |R5|, 6.5827683646048100446e-37, PT ;  /* 0x036000000500780b */ /* 0x000fe20003f2e200 */
[----:B------:R-:W-:Y:S02]  /*0ee0*/  BSSY.RECONVERGENT B0, `(.L_x_38) ;  /* 0x0000016000007945 */ /* 0x000fe40003800200 */
[----:B0-----:R-:W-:Y:S01]  /*0ef0*/  DFMA R12, R6, -R10, 1 ;  /* 0x3ff00000060c742b */ /* 0x001fe2000000080a */
[----:B--2---:R-:W-:-:S07]  /*0f00*/  IMAD R0, R37, UR4, R0 ;  /* 0x0000000425007c24 */ /* 0x004fce000f8e0200 */
[----:B------:R-:W-:Y:S01]  /*0f10*/  DFMA R12, R12, R12, R12 ;  /* 0x0000000c0c0c722b */ /* 0x000fe2000000000c */
[----:B-1----:R-:W-:-:S07]  /*0f20*/  IMAD.WIDE R16, R0, 0x8, R16 ;  /* 0x0000000800107825 */ /* 0x002fce00078e0210 */
[----:B------:R-:W-:-:S08]  /*0f30*/  DFMA R12, R6, R12, R6 ;  /* 0x0000000c060c722b */ /* 0x000fd00000000006 */
[----:B------:R-:W-:-:S08]  /*0f40*/  DFMA R6, R12, -R10, 1 ;  /* 0x3ff000000c06742b */ /* 0x000fd0000000080a */
[----:B------:R-:W-:Y:S02]  /*0f50*/  DFMA R18, R12, R6, R12 ;  /* 0x000000060c12722b */ /* 0x000fe4000000000c */
[----:B------:R-:W-:-:S06]  /*0f60*/  DMUL R6, R8, R2 ;  /* 0x0000000208067228 */ /* 0x000fcc0000000000 */
[----:B------:R-:W-:Y:S01]  /*0f70*/  DMUL R12, R4, R18 ;  /* 0x00000012040c7228 */ /* 0x000fe20000000000 */
[----:B------:R0:W-:Y:S07]  /*0f80*/  STG.E.64 desc[UR8][R16.64], R6 ;  /* 0x0000000610007986 */ /* 0x0001ee000c101b08 */
[----:B------:R-:W-:-:S08]  /*0f90*/  DFMA R14, R12, -R10, R4 ;  /* 0x8000000a0c0e722b */ /* 0x000fd00000000004 */
[----:B------:R-:W-:-:S10]  /*0fa0*/  DFMA R2, R18, R14, R12 ;  /* 0x0000000e1202722b */ /* 0x000fd4000000000c */
[----:B------:R-:W-:-:S05]  /*0fb0*/  FFMA R12, RZ, R11, R3 ;  /* 0x0000000bff0c7223 */ /* 0x000fca0000000003 */
[----:B------:R-:W-:-:S13]  /*0fc0*/  FSETP.GT.AND P0, PT, |R12|, 1.469367938527859385e-39, PT ;  /* 0x001000000c00780b */ /* 0x000fda0003f04200 */
[----:B0-----:R-:W-:Y:S05]  /*0fd0*/  @P0 BRA P1, `(.L_x_39) ;  /* 0x0000000000180947 */ /* 0x001fea0000800000 */
[----:B------:R-:W-:Y:S01]  /*0fe0*/  IMAD.MOV.U32 R14, RZ, RZ, R4 ;  /* 0x000000ffff0e7224 */ /* 0x000fe200078e0004 */
[----:B------:R-:W-:Y:S01]  /*0ff0*/  MOV R16, 0x1040 ;  /* 0x0000104000107802 */ /* 0x000fe20000000f00 */
[----:B------:R-:W-:Y:S02]  /*1000*/  IMAD.MOV.U32 R15, RZ, RZ, R5 ;  /* 0x000000ffff0f7224 */ /* 0x000fe400078e0005 */
[----:B------:R-:W-:Y:S02]  /*1010*/  IMAD.MOV.U32 R12, RZ, RZ, R10 ;  /* 0x000000ffff0c7224 */ /* 0x000fe400078e000a */
[----:B------:R-:W-:-:S07]  /*1020*/  IMAD.MOV.U32 R13, RZ, RZ, R11 ;  /* 0x000000ffff0d7224 */ /* 0x000fce00078e000b */
[----:B------:R-:W-:Y:S05]  /*1030*/  CALL.REL.NOINC `($__internal_2_$__cuda_sm20_div_rn_f64_full) ;  /* 0x0000000000b87944 */ /* 0x000fea0003c00000 */
.L_x_39:
[----:B------:R-:W-:Y:S05]  /*1040*/  BSYNC.RECONVERGENT B0 ;  /* 0x0000000000007941 */ /* 0x000fea0003800200 */
.L_x_38:
[----:B------:R-:W0:Y:S01]  /*1050*/  LDC.64 R4, c[0x0][0x388] ;  /* 0x0000e200ff047b82 */ /* 0x000e220000000a00 */
[----:B------:R-:W-:Y:S01]  /*1060*/  DMUL R2, R8, R2 ;  /* 0x0000000208027228 */ /* 0x000fe20000000000 */
[----:B0-----:R-:W-:-:S06]  /*1070*/  IMAD.WIDE R4, R0, 0x8, R4 ;  /* 0x0000000800047825 */ /* 0x001fcc00078e0204 */
[----:B------:R-:W-:Y:S01]  /*1080*/  STG.E.64 desc[UR8][R4.64], R2 ;  /* 0x0000000204007986 */ /* 0x000fe2000c101b08 */
[----:B------:R-:W-:Y:S05]  /*1090*/  EXIT ;  /* 0x000000000000794d */ /* 0x000fea0003800000 */
        .weak           $__internal_1_$__cuda_sm20_dblrcp_rn_slowpath_v3
        .type           $__internal_1_$__cuda_sm20_dblrcp_rn_slowpath_v3,@function
        .size           $__internal_1_$__cuda_sm20_dblrcp_rn_slowpath_v3,($__internal_2_$__cuda_sm20_div_rn_f64_full - $__internal_1_$__cuda_sm20_dblrcp_rn_slowpath_v3)
$__internal_1_$__cuda_sm20_dblrcp_rn_slowpath_v3:
[----:B------:R-:W-:Y:S01]  /*10a0*/  IMAD.MOV.U32 R2, RZ, RZ, R19 ;  /* 0x000000ffff027224 */ /* 0x000fe200078e0013 */
[----:B------:R-:W-:Y:S05]  /*10b0*/  BSSY.RECONVERGENT B1, `(.L_x_40) ;  /* 0x0000024000017945 */ /* 0x000fea0003800200 */
[----:B------:R-:W-:-:S14]  /*10c0*/  DSETP.GTU.AND P1, PT, |R2|, +INF , PT ;  /* 0x7ff000000200742a */ /* 0x000fdc0003f2c200 */
[----:B------:R-:W-:Y:S05]  /*10d0*/  @P1 BRA `(.L_x_41) ;  /* 0x00000000007c1947 */ /* 0x000fea0003800000 */
[----:B------:R-:W-:-:S05]  /*10e0*/  LOP3.LUT R23, R3, 0x7fffffff, RZ, 0xc0, !PT ;  /* 0x7fffffff03177812 */ /* 0x000fca00078ec0ff */
[----:B------:R-:W-:-:S05]  /*10f0*/  VIADD R19, R23, 0xffffffff ;  /* 0xffffffff17137836 */ /* 0x000fca0000000000 */
[----:B------:R-:W-:-:S13]  /*1100*/  ISETP.GE.U32.AND P1, PT, R19, 0x7fefffff, PT ;  /* 0x7fefffff1300780c */ /* 0x000fda0003f26070 */
[----:B------:R-:W-:Y:S01]  /*1110*/  @P1 LOP3.LUT R21, R3, 0x7ff00000, RZ, 0x3c, !PT ;  /* 0x7ff0000003151812 */ /* 0x000fe200078e3cff */
[----:B------:R-:W-:Y:S01]  /*1120*/  @P1 IMAD.MOV.U32 R20, RZ, RZ, RZ ;  /* 0x000000ffff141224 */ /* 0x000fe200078e00ff */
[----:B------:R-:W-:Y:S06]  /*1130*/  @P1 BRA `(.L_x_42) ;  /* 0x00000000006c1947 */ /* 0x000fec0003800000 */
[----:B------:R-:W-:-:S13]  /*1140*/  ISETP.GE.U32.AND P1, PT, R23, 0x1000001, PT ;  /* 0x010000011700780c */ /* 0x000fda0003f26070 */
[----:B------:R-:W-:Y:S05]  /*1150*/  @!P1 BRA `(.L_x_43) ;  /* 0x0000000000349947 */ /* 0x000fea0003800000 */
[----:B------:R-:W-:Y:S02]  /*1160*/  VIADD R21, R3, 0xc0200000 ;  /* 0xc020000003157836 */ /* 0x000fe40000000000 */
[----:B------:R-:W-:Y:S02]  /*1170*/  IMAD.MOV.U32 R20, RZ, RZ, R2 ;  /* 0x000000ffff147224 */ /* 0x000fe400078e0002 */
[----:B------:R-:W0:Y:S04]  /*1180*/  MUFU.RCP64H R23, R21 ;  /* 0x0000001500177308 */ /* 0x000e280000001800 */
[----:B0-----:R-:W-:-:S08]  /*1190*/  DFMA R24, -R20, R22, 1 ;  /* 0x3ff000001418742b */ /* 0x001fd00000000116 */
[----:B------:R-:W-:-:S08]  /*11a0*/  DFMA R24, R24, R24, R24 ;  /* 0x000000181818722b */ /* 0x000fd00000000018 */
[----:B------:R-:W-:-:S08]  /*11b0*/  DFMA R24, R22, R24, R22 ;  /* 0x000000181618722b */ /* 0x000fd00000000016 */
[----:B------:R-:W-:-:S08]  /*11c0*/  DFMA R22, -R20, R24, 1 ;  /* 0x3ff000001416742b */ /* 0x000fd00000000118 */
[----:B------:R-:W-:-:S08]  /*11d0*/  DFMA R22, R24, R22, R24 ;  /* 0x000000161816722b */ /* 0x000fd00000000018 */
[----:B------:R-:W-:-:S08]  /*11e0*/  DMUL R22, R22, 2.2250738585072013831e-308 ;  /* 0x0010000016167828 */ /* 0x000fd00000000000 */
[----:B------:R-:W-:-:S08]  /*11f0*/  DFMA R2, -R2, R22, 1 ;  /* 0x3ff000000202742b */ /* 0x000fd00000000116 */
[----:B------:R-:W-:-:S08]  /*1200*/  DFMA R2, R2, R2, R2 ;  /* 0x000000020202722b */ /* 0x000fd00000000002 */
[----:B------:R-:W-:Y:S01]  /*1210*/  DFMA R20, R22, R2, R22 ;  /* 0x000000021614722b */ /* 0x000fe20000000016 */
[----:B------:R-:W-:Y:S10]  /*1220*/  BRA `(.L_x_42) ;  /* 0x0000000000307947 */ /* 0x000ff40003800000 */
.L_x_43:
[----:B------:R-:W-:Y:S01]  /*1230*/  DMUL R2, R2, 8.11296384146066816958e+31 ;  /* 0x4690000002027828 */ /* 0x000fe20000000000 */
[----:B------:R-:W-:-:S05]  /*1240*/  IMAD.MOV.U32 R20, RZ, RZ, R22 ;  /* 0x000000ffff147224 */ /* 0x000fca00078e0016 */
[----:B------:R-:W0:Y:S02]  /*1250*/  MUFU.RCP64H R21, R3 ;  /* 0x0000000300157308 */ /* 0x000e240000001800 */
[----:B0-----:R-:W-:-:S08]  /*1260*/  DFMA R22, -R2, R20, 1 ;  /* 0x3ff000000216742b */ /* 0x001fd00000000114 */
[----:B------:R-:W-:-:S08]  /*1270*/  DFMA R22, R22, R22, R22 ;  /* 0x000000161616722b */ /* 0x000fd00000000016 */
[----:B------:R-:W-:-:S08]  /*1280*/  DFMA R22, R20, R22, R20 ;  /* 0x000000161416722b */ /* 0x000fd00000000014 */
[----:B------:R-:W-:-:S08]  /*1290*/  DFMA R20, -R2, R22, 1 ;  /* 0x3ff000000214742b */ /* 0x000fd00000000116 */
[----:B------:R-:W-:-:S08]  /*12a0*/  DFMA R20, R22, R20, R22 ;  /* 0x000000141614722b */ /* 0x000fd00000000016 */
[----:B------:R-:W-:Y:S01]  /*12b0*/  DMUL R20, R20, 8.11296384146066816958e+31 ;  /* 0x4690000014147828 */ /* 0x000fe20000000000 */
[----:B------:R-:W-:Y:S10]  /*12c0*/  BRA `(.L_x_42) ;  /* 0x0000000000087947 */ /* 0x000ff40003800000 */
.L_x_41:
[----:B------:R-:W-:Y:S01]  /*12d0*/  LOP3.LUT R21, R3, 0x80000, RZ, 0xfc, !PT ;  /* 0x0008000003157812 */ /* 0x000fe200078efcff */
[----:B------:R-:W-:-:S07]  /*12e0*/  IMAD.MOV.U32 R20, RZ, RZ, R2 ;  /* 0x000000ffff147224 */ /* 0x000fce00078e0002 */
.L_x_42:
[----:B------:R-:W-:Y:S05]  /*12f0*/  BSYNC.RECONVERGENT B1 ;  /* 0x0000000000017941 */ /* 0x000fea0003800200 */
.L_x_40:
[----:B------:R-:W-:-:S04]  /*1300*/  IMAD.MOV.U32 R19, RZ, RZ, 0x0 ;  /* 0x00000000ff137424 */ /* 0x000fc800078e00ff */
[----:B------:R-:W-:Y:S05]  /*1310*/  RET.REL.NODEC R18 `(_Z13computeForcesPdS_S_S_iiiS_d) ;  /* 0xffffffec12387950 */ /* 0x000fea0003c3ffff */
        .weak           $__internal_2_$__cuda_sm20_div_rn_f64_full
        .type           $__internal_2_$__cuda_sm20_div_rn_f64_full,@function
        .size           $__internal_2_$__cuda_sm20_div_rn_f64_full,($__internal_3_$__cuda_sm20_dsqrt_rn_f64_mediumpath_v1 - $__internal_2_$__cuda_sm20_div_rn_f64_full)
$__internal_2_$__cuda_sm20_div_rn_f64_full:
[C---:B------:R-:W-:Y:S01]  /*1320*/  FSETP.GEU.AND P0, PT, |R13|.reuse, 1.469367938527859385e-39, PT ;  /* 0x001000000d00780b */ /* 0x040fe20003f0e200 */
[----:B------:R-:W-:Y:S01]  /*1330*/  BSSY.RECONVERGENT B1, `(.L_x_44) ;  /* 0x0000057000017945 */ /* 0x000fe20003800200 */
[----:B------:R-:W-:Y:S02]  /*1340*/  LOP3.LUT R6, R13, 0x800fffff, RZ, 0xc0, !PT ;  /* 0x800fffff0d067812 */ /* 0x000fe400078ec0ff */
[C---:B------:R-:W-:Y:S02]  /*1350*/  FSETP.GEU.AND P2, PT, |R15|.reuse, 1.469367938527859385e-39, PT ;  /* 0x001000000f00780b */ /* 0x040fe40003f4e200 */
[----:B------:R-:W-:Y:S01]  /*1360*/  LOP3.LUT R7, R6, 0x3ff00000, RZ, 0xfc, !PT ;  /* 0x3ff0000006077812 */ /* 0x000fe200078efcff */
[----:B------:R-:W-:Y:S01]  /*1370*/  IMAD.MOV.U32 R6, RZ, RZ, R12 ;  /* 0x000000ffff067224 */ /* 0x000fe200078e000c */
[----:B------:R-:W-:Y:S02]  /*1380*/  MOV R20, 0x1 ;  /* 0x0000000100147802 */ /* 0x000fe40000000f00 */
[----:B------:R-:W-:-:S02]  /*1390*/  LOP3.LUT R17, R15, 0x7ff00000, RZ, 0xc0, !PT ;  /* 0x7ff000000f117812 */ /* 0x000fc400078ec0ff */
[----:B------:R-:W-:Y:S01]  /*13a0*/  LOP3.LUT R24, R13, 0x7ff00000, RZ, 0xc0, !PT ;  /* 0x7ff000000d187812 */ /* 0x000fe200078ec0ff */
[----:B------:R-:W-:-:S03]  /*13b0*/  @!P0 DMUL R6, R12, 8.98846567431157953865e+307 ;  /* 0x7fe000000c068828 */ /* 0x000fc60000000000 */
[----:B------:R-:W-:Y:S01]  /*13c0*/  ISETP.GE.U32.AND P1, PT, R17, R24, PT ;  /* 0x000000181100720c */ /* 0x000fe20003f26070 */
[----:B------:R-:W-:Y:S01]  /*13d0*/  @!P2 IMAD.MOV.U32 R22, RZ, RZ, RZ ;  /* 0x000000ffff16a224 */ /* 0x000fe200078e00ff */
[----:B------:R-:W-:Y:S01]  /*13e0*/  @!P2 LOP3.LUT R18, R13, 0x7ff00000, RZ, 0xc0, !PT ;  /* 0x7ff000000d12a812 */ /* 0x000fe200078ec0ff */
[----:B------:R-:W0:Y:S03]  /*13f0*/  MUFU.RCP64H R21, R7 ;  /* 0x0000000700157308 */ /* 0x000e260000001800 */
[----:B------:R-:W-:Y:S01]  /*1400*/  @!P2 ISETP.GE.U32.AND P3, PT, R17, R18, PT ;  /* 0x000000121100a20c */ /* 0x000fe20003f66070 */
[----:B------:R-:W-:-:S05]  /*1410*/  IMAD.MOV.U32 R18, RZ, RZ, 0x1ca00000 ;  /* 0x1ca00000ff127424 */ /* 0x000fca00078e00ff */
[----:B------:R-:W-:-:S04]  /*1420*/  @!P2 SEL R19, R18, 0x63400000, !P3 ;  /* 0x634000001213a807 */ /* 0x000fc80005800000 */
[----:B------:R-:W-:Y:S01]  /*1430*/  @!P2 LOP3.LUT R19, R19, 0x80000000, R15, 0xf8, !PT ;  /* 0x800000001313a812 */ /* 0x000fe200078ef80f */
[----:B0-----:R-:W-:-:S03]  /*1440*/  DFMA R2, R20, -R6, 1 ;  /* 0x3ff000001402742b */ /* 0x001fc60000000806 */
[----:B------:R-:W-:-:S05]  /*1450*/  @!P2 LOP3.LUT R23, R19, 0x100000, RZ, 0xfc, !PT ;  /* 0x001000001317a812 */ /* 0x000fca00078efcff */
[----:B------:R-:W-:-:S08]  /*1460*/  DFMA R2, R2, R2, R2 ;  /* 0x000000020202722b */ /* 0x000fd00000000002 */
[----:B------:R-:W-:Y:S01]  /*1470*/  DFMA R20, R20, R2, R20 ;  /* 0x000000021414722b */ /* 0x000fe20000000014 */
[----:B------:R-:W-:Y:S01]  /*1480*/  SEL R3, R18, 0x63400000, !P1 ;  /* 0x6340000012037807 */ /* 0x000fe20004800000 */
[----:B------:R-:W-:-:S03]  /*1490*/  IMAD.MOV.U32 R2, RZ, RZ, R14 ;  /* 0x000000ffff027224 */ /* 0x000fc600078e000e */
[----:B------:R-:W-:-:S03]  /*14a0*/  LOP3.LUT R3, R3, 0x800fffff, R15, 0xf8, !PT ;  /* 0x800fffff03037812 */ /* 0x000fc600078ef80f */
[----:B------:R-:W-:-:S03]  /*14b0*/  DFMA R26, R20, -R6, 1 ;  /* 0x3ff00000141a742b */ /* 0x000fc60000000806 */
[----:B------:R-:W-:-:S05]  /*14c0*/  @!P2 DFMA R2, R2, 2, -R22 ;  /* 0x400000000202a82b */ /* 0x000fca0000000816 */
[----:B------:R-:W-:Y:S01]  /*14d0*/  DFMA R20, R20, R26, R20 ;  /* 0x0000001a1414722b */ /* 0x000fe20000000014 */
[----:B------:R-:W-:Y:S02]  /*14e0*/  IMAD.MOV.U32 R27, RZ, RZ, R17 ;  /* 0x000000ffff1b7224 */ /* 0x000fe400078e0011 */
[----:B------:R-:W-:Y:S01]  /*14f0*/  IMAD.MOV.U32 R26, RZ, RZ, R24 ;  /* 0x000000ffff1a7224 */ /* 0x000fe200078e0018 */
[----:B------:R-:W-:Y:S02]  /*1500*/  @!P0 LOP3.LUT R26, R7, 0x7ff00000, RZ, 0xc0, !PT ;  /* 0x7ff00000071a8812 */ /* 0x000fe400078ec0ff */
[----:B------:R-:W-:Y:S02]  /*1510*/  @!P2 LOP3.LUT R27, R3, 0x7ff00000, RZ, 0xc0, !PT ;  /* 0x7ff00000031ba812 */ /* 0x000fe400078ec0ff */
[----:B------:R-:W-:Y:S01]  /*1520*/  DMUL R22, R20, R2 ;  /* 0x0000000214167228 */ /* 0x000fe20000000000 */
[----:B------:R-:W-:Y:S02]  /*1530*/  VIADD R28, R26, 0xffffffff ;  /* 0xffffffff1a1c7836 */ /* 0x000fe40000000000 */
[----:B------:R-:W-:-:S05]  /*1540*/  VIADD R19, R27, 0xffffffff ;  /* 0xffffffff1b137836 */ /* 0x000fca0000000000 */
[----:B------:R-:W-:Y:S01]  /*1550*/  DFMA R24, R22, -R6, R2 ;  /* 0x800000061618722b */ /* 0x000fe20000000002 */
[----:B------:R-:W-:-:S04]  /*1560*/  ISETP.GT.U32.AND P0, PT, R19, 0x7feffffe, PT ;  /* 0x7feffffe1300780c */ /* 0x000fc80003f04070 */
[----:B------:R-:W-:-:S03]  /*1570*/  ISETP.GT.U32.OR P0, PT, R28, 0x7feffffe, P0 ;  /* 0x7feffffe1c00780c */ /* 0x000fc60000704470 */
[----:B------:R-:W-:-:S10]  /*1580*/  DFMA R20, R20, R24, R22 ;  /* 0x000000181414722b */ /* 0x000fd40000000016 */
[----:B------:R-:W-:Y:S05]  /*1590*/  @P0 BRA `(.L_x_45) ;  /* 0x00000000006c0947 */ /* 0x000fea0003800000 */
[----:B------:R-:W-:-:S04]  /*15a0*/  LOP3.LUT R22, R13, 0x7ff00000, RZ, 0xc0, !PT ;  /* 0x7ff000000d167812 */ /* 0x000fc800078ec0ff */
[CC--:B------:R-:W-:Y:S02]  /*15b0*/  VIADDMNMX R14, R17.reuse, -R22.reuse, 0xb9600000, !PT ;  /* 0xb9600000110e7446 */ /* 0x0c0fe40007800916 */
[----:B------:R-:W-:Y:S02]  /*15c0*/  ISETP.GE.U32.AND P0, PT, R17, R22, PT ;  /* 0x000000161100720c */ /* 0x000fe40003f06070 */
[----:B------:R-:W-:Y:S02]  /*15d0*/  VIMNMX R14, PT, PT, R14, 0x46a00000, PT ;  /* 0x46a000000e0e7848 */ /* 0x000fe40003fe0100 */
[----:B------:R-:W-:-:S05]  /*15e0*/  SEL R17, R18, 0x63400000, !P0 ;  /* 0x6340000012117807 */ /* 0x000fca0004000000 */
[----:B------:R-:W-:Y:S02]  /*15f0*/  IMAD.IADD R17, R14, 0x1, -R17 ;  /* 0x000000010e117824 */ /* 0x000fe400078e0a11 */
[----:B------:R-:W-:Y:S02]  /*1600*/  IMAD.MOV.U32 R14, RZ, RZ, RZ ;  /* 0x000000ffff0e7224 */ /* 0x000fe400078e00ff */
        /* <DEDUP_REMOVED lines=10> */
[----:B------:R-:W-:Y:S01]  /*16b0*/  IMAD.MOV R3, RZ, RZ, -R17 ;  /* 0x000000ffff037224 */ /* 0x000fe200078e0a11 */
[----:B------:R-:W-:Y:S01]  /*16c0*/  DMUL.RP R14, R20, R14 ;  /* 0x0000000e140e7228 */ /* 0x000fe20000008000 */
[----:B------:R-:W-:-:S06]  /*16d0*/  IMAD.MOV.U32 R2, RZ, RZ, RZ ;  /* 0x000000ffff027224 */ /* 0x000fcc00078e00ff */
[----:B------:R-:W-:-:S03]  /*16e0*/  DFMA R2, R18, -R2, R20 ;  /* 0x800000021202722b */ /* 0x000fc60000000014 */
[----:B------:R-:W-:-:S03]  /*16f0*/  LOP3.LUT R13, R15, R13, RZ, 0x3c, !PT ;  /* 0x0000000d0f0d7212 */ /* 0x000fc600078e3cff */
[----:B------:R-:W-:-:S04]  /*1700*/  IADD3 R2, PT, PT, -R17, -0x43300000, RZ ;  /* 0xbcd0000011027810 */ /* 0x000fc80007ffe1ff */
[----:B------:R-:W-:-:S04]  /*1710*/  FSETP.NEU.AND P0, PT, |R3|, R2, PT ;  /* 0x000000020300720b */ /* 0x000fc80003f0d200 */
[----:B------:R-:W-:Y:S02]  /*1720*/  FSEL R18, R14, R18, !P0 ;  /* 0x000000120e127208 */ /* 0x000fe40004000000 */
[----:B------:R-:W-:Y:S01]  /*1730*/  FSEL R19, R13, R19, !P0 ;  /* 0x000000130d137208 */ /* 0x000fe20004000000 */
[----:B------:R-:W-:Y:S06]  /*1740*/  BRA `(.L_x_46) ;  /* 0x0000000000547947 */ /* 0x000fec0003800000 */
.L_x_45:
[----:B------:R-:W-:-:S14]  /*1750*/  DSETP.NAN.AND P0, PT, R14, R14, PT ;  /* 0x0000000e0e00722a */ /* 0x000fdc0003f08000 */
[----:B------:R-:W-:Y:S05]  /*1760*/  @P0 BRA `(.L_x_47) ;  /* 0x0000000000440947 */ /* 0x000fea0003800000 */
[----:B------:R-:W-:-:S14]  /*1770*/  DSETP.NAN.AND P0, PT, R12, R12, PT ;  /* 0x0000000c0c00722a */ /* 0x000fdc0003f08000 */
[----:B------:R-:W-:Y:S05]  /*1780*/  @P0 BRA `(.L_x_48) ;  /* 0x0000000000300947 */ /* 0x000fea0003800000 */
[----:B------:R-:W-:Y:S01]  /*1790*/  ISETP.NE.AND P0, PT, R27, R26, PT ;  /* 0x0000001a1b00720c */ /* 0x000fe20003f05270 */
[----:B------:R-:W-:Y:S01]  /*17a0*/  IMAD.MOV.U32 R18, RZ, RZ, 0x0 ;  /* 0x00000000ff127424 */ /* 0x000fe200078e00ff */
[----:B------:R-:W-:-:S11]  /*17b0*/  MOV R19, 0xfff80000 ;  /* 0xfff8000000137802 */ /* 0x000fd60000000f00 */
        /* <DEDUP_REMOVED lines=9> */
.L_x_48:
[----:B------:R-:W-:Y:S01]  /*1850*/  LOP3.LUT R19, R13, 0x80000, RZ, 0xfc, !PT ;  /* 0x000800000d137812 */ /* 0x000fe200078efcff */
[----:B------:R-:W-:Y:S01]  /*1860*/  IMAD.MOV.U32 R18, RZ, RZ, R12 ;  /* 0x000000ffff127224 */ /* 0x000fe200078e000c */
[----:B------:R-:W-:Y:S06]  /*1870*/  BRA `(.L_x_46) ;  /* 0x0000000000087947 */ /* 0x000fec0003800000 */
.L_x_47:
[----:B------:R-:W-:Y:S01]  /*1880*/  LOP3.LUT R19, R15, 0x80000, RZ, 0xfc, !PT ;  /* 0x000800000f137812 */ /* 0x000fe200078efcff */
[----:B------:R-:W-:-:S07]  /*1890*/  IMAD.MOV.U32 R18, RZ, RZ, R14 ;  /* 0x000000ffff127224 */ /* 0x000fce00078e000e */
.L_x_46:
[----:B------:R-:W-:Y:S05]  /*18a0*/  BSYNC.RECONVERGENT B1 ;  /* 0x0000000000017941 */ /* 0x000fea0003800200 */
.L_x_44:
[----:B------:R-:W-:Y:S02]  /*18b0*/  IMAD.MOV.U32 R17, RZ, RZ, 0x0 ;  /* 0x00000000ff117424 */ /* 0x000fe400078e00ff */
[----:B------:R-:W-:Y:S02]  /*18c0*/  IMAD.MOV.U32 R2, RZ, RZ, R18 ;  /* 0x000000ffff027224 */ /* 0x000fe400078e0012 */
[----:B------:R-:W-:Y:S01]  /*18d0*/  IMAD.MOV.U32 R3, RZ, RZ, R19 ;  /* 0x000000ffff037224 */ /* 0x000fe200078e0013 */
[----:B------:R-:W-:Y:S06]  /*18e0*/  RET.REL.NODEC R16 `(_Z13computeForcesPdS_S_S_iiiS_d) ;  /* 0xffffffe410c47950 */ /* 0x000fec0003c3ffff */
        .weak           $__internal_3_$__cuda_sm20_dsqrt_rn_f64_mediumpath_v1
        .type           $__internal_3_$__cuda_sm20_dsqrt_rn_f64_mediumpath_v1,@function
        .size           $__internal_3_$__cuda_sm20_dsqrt_rn_f64_mediumpath_v1,($_Z13computeForcesPdS_S_S_iiiS_d$__internal_accurate_pow - $__internal_3_$__cuda_sm20_dsqrt_rn_f64_mediumpath_v1)
$__internal_3_$__cuda_sm20_dsqrt_rn_f64_mediumpath_v1:
[----:B------:R-:W-:Y:S01]  /*18f0*/  ISETP.GE.U32.AND P0, PT, R16, -0x3400000, PT ;  /* 0xfcc000001000780c */ /* 0x000fe20003f06070 */
[----:B------:R-:W-:Y:S01]  /*1900*/  BSSY.RECONVERGENT B1, `(.L_x_49) ;  /* 0x0000024000017945 */ /* 0x000fe20003800200 */
[----:B------:R-:W-:-:S11]  /*1910*/  IMAD.MOV.U32 R13, RZ, RZ, R21 ;  /* 0x000000ffff0d7224 */ /* 0x000fd600078e0015 */
[----:B------:R-:W-:Y:S05]  /*1920*/  @!P0 BRA `(.L_x_50) ;  /* 0x0000000000208947 */ /* 0x000fea0003800000 */
[----:B------:R-:W-:-:S10]  /*1930*/  DFMA.RM R12, R18, R12, R14 ;  /* 0x0000000c120c722b */ /* 0x000fd4000000400e */
[----:B------:R-:W-:-:S05]  /*1940*/  IADD3 R14, P0, PT, R12, 0x1, RZ ;  /* 0x000000010c0e7810 */ /* 0x000fca0007f1e0ff */
[----:B------:R-:W-:-:S06]  /*1950*/  IMAD.X R15, RZ, RZ, R13, P0 ;  /* 0x000000ffff0f7224 */ /* 0x000fcc00000e060d */
[----:B------:R-:W-:-:S08]  /*1960*/  DFMA.RP R10, -R12, R14, R8 ;  /* 0x0000000e0c0a722b */ /* 0x000fd00000008108 */
[----:B------:R-:W-:-:S06]  /*1970*/  DSETP.GT.AND P0, PT, R10, RZ, PT ;  /* 0x000000ff0a00722a */ /* 0x000fcc0003f04000 */
[----:B------:R-:W-:Y:S02]  /*1980*/  FSEL R10, R14, R12, P0 ;  /* 0x0000000c0e0a7208 */ /* 0x000fe40000000000 */
[----:B------:R-:W-:Y:S01]  /*1990*/  FSEL R11, R15, R13, P0 ;  /* 0x0000000d0f0b7208 */ /* 0x000fe20000000000 */
[----:B------:R-:W-:Y:S06]  /*19a0*/  BRA `(.L_x_51) ;  /* 0x0000000000647947 */ /* 0x000fec0003800000 */
.L_x_50:
[----:B------:R-:W-:-:S14]  /*19b0*/  DSETP.NE.AND P0, PT, R8, RZ, PT ;  /* 0x000000ff0800722a */ /* 0x000fdc0003f05000 */
[----:B------:R-:W-:Y:S05]  /*19c0*/  @!P0 BRA `(.L_x_52) ;  /* 0x0000000000588947 */ /* 0x000fea0003800000 */
[----:B------:R-:W-:-:S13]  /*19d0*/  ISETP.GE.AND P0, PT, R9, RZ, PT ;  /* 0x000000ff0900720c */ /* 0x000fda0003f06270 */
[----:B------:R-:W-:Y:S02]  /*19e0*/  @!P0 IMAD.MOV.U32 R10, RZ, RZ, 0x0 ;  /* 0x00000000ff0a8424 */ /* 0x000fe400078e00ff */
[----:B------:R-:W-:Y:S01]  /*19f0*/  @!P0 IMAD.MOV.U32 R11, RZ, RZ, -0x80000 ;  /* 0xfff80000ff0b8424 */ /* 0x000fe200078e00ff */
[----:B------:R-:W-:Y:S06]  /*1a00*/  @!P0 BRA `(.L_x_51) ;  /* 0x00000000004c8947 */ /* 0x000fec0003800000 */
[----:B------:R-:W-:-:S13]  /*1a10*/  ISETP.GT.AND P0, PT, R9, 0x7fefffff, PT ;  /* 0x7fefffff0900780c */ /* 0x000fda0003f04270 */
[----:B------:R-:W-:Y:S05]  /*1a20*/  @P0 BRA `(.L_x_52) ;  /* 0x0000000000400947 */ /* 0x000fea0003800000 */
[----:B------:R-:W-:Y:S01]  /*1a30*/  DMUL R10, R8, 8.11296384146066816958e+31 ;  /* 0x46900000080a7828 */ /* 0x000fe20000000000 */
[----:B------:R-:W-:Y:S01]  /*1a40*/  IMAD.MOV.U32 R12, RZ, RZ, RZ ;  /* 0x000000ffff0c7224 */ /* 0x000fe200078e00ff */
[----:B------:R-:W-:Y:S01]  /*1a50*/  MOV R17, 0x3fd80000 ;  /* 0x3fd8000000117802 */ /* 0x000fe20000000f00 */
[----:B------:R-:W-:-:S03]  /*1a60*/  IMAD.MOV.U32 R16, RZ, RZ, 0x0 ;  /* 0x00000000ff107424 */ /* 0x000fc600078e00ff */
[----:B------:R-:W0:Y:S02]  /*1a70*/  MUFU.RSQ64H R13, R11 ;  /* 0x0000000b000d7308 */ /* 0x000e240000001c00 */
[----:B0-----:R-:W-:-:S08]  /*1a80*/  DMUL R14, R12, R12 ;  /* 0x0000000c0c0e7228 */ /* 0x001fd00000000000 */
[----:B------:R-:W-:-:S08]  /*1a90*/  DFMA R14, R10, -R14, 1 ;  /* 0x3ff000000a0e742b */ /* 0x000fd0000000080e */
[----:B------:R-:W-:Y:S02]  /*1aa0*/  DFMA R16, R14, R16, 0.5 ;  /* 0x3fe000000e10742b */ /* 0x000fe40000000010 */
[----:B------:R-:W-:-:S08]  /*1ab0*/  DMUL R14, R12, R14 ;  /* 0x0000000e0c0e7228 */ /* 0x000fd00000000000 */
[----:B------:R-:W-:-:S08]  /*1ac0*/  DFMA R14, R16, R14, R12 ;  /* 0x0000000e100e722b */ /* 0x000fd0000000000c */
[----:B------:R-:W-:Y:S02]  /*1ad0*/  DMUL R12, R10, R14 ;  /* 0x0000000e0a0c7228 */ /* 0x000fe40000000000 */
[----:B------:R-:W-:-:S06]  /*1ae0*/  VIADD R15, R15, 0xfff00000 ;  /* 0xfff000000f0f7836 */ /* 0x000fcc0000000000 */
[----:B------:R-:W-:-:S08]  /*1af0*/  DFMA R16, R12, -R12, R10 ;  /* 0x8000000c0c10722b */ /* 0x000fd0000000000a */
[----:B------:R-:W-:-:S10]  /*1b00*/  DFMA R10, R14, R16, R12 ;  /* 0x000000100e0a722b */ /* 0x000fd4000000000c */
[----:B------:R-:W-:Y:S01]  /*1b10*/  VIADD R11, R11, 0xfcb00000 ;  /* 0xfcb000000b0b7836 */ /* 0x000fe20000000000 */
[----:B------:R-:W-:Y:S06]  /*1b20*/  BRA `(.L_x_51) ;  /* 0x0000000000047947 */ /* 0x000fec0003800000 */
.L_x_52:
[----:B------:R-:W-:-:S11]  /*1b30*/  DADD R10, R8, R8 ;  /* 0x00000000080a7229 */ /* 0x000fd60000000008 */
.L_x_51:
[----:B------:R-:W-:Y:S05]  /*1b40*/  BSYNC.RECONVERGENT B1 ;  /* 0x0000000000017941 */ /* 0x000fea0003800200 */
.L_x_49:
[----:B------:R-:W-:-:S04]  /*1b50*/  IMAD.MOV.U32 R3, RZ, RZ, 0x0 ;  /* 0x00000000ff037424 */ /* 0x000fc800078e00ff */
[----:B------:R-:W-:Y:S05]  /*1b60*/  RET.REL.NODEC R2 `(_Z13computeForcesPdS_S_S_iiiS_d) ;  /* 0xffffffe402247950 */ /* 0x000fea0003c3ffff */
        .type           $_Z13computeForcesPdS_S_S_iiiS_d$__internal_accurate_pow,@function
        .size           $_Z13computeForcesPdS_S_S_iiiS_d$__internal_accurate_pow,(.L_x_59 - $_Z13computeForcesPdS_S_S_iiiS_d$__internal_accurate_pow)
$_Z13computeForcesPdS_S_S_iiiS_d$__internal_accurate_pow:
[----:B------:R-:W-:Y:S01]  /*1b70*/  ISETP.GT.U32.AND P1, PT, R3, 0xfffff, PT ;  /* 0x000fffff0300780c */ /* 0x000fe20003f24070 */
[----:B------:R-:W-:Y:S01]  /*1b80*/  IMAD.MOV.U32 R18, RZ, RZ, R22 ;  /* 0x000000ffff127224 */ /* 0x000fe200078e0016 */
[----:B------:R-:W-:Y:S01]  /*1b90*/  UMOV UR6, 0x7d2cafe2 ;  /* 0x7d2cafe200067882 */ /* 0x000fe20000000000 */
[--C-:B------:R-:W-:Y:S01]  /*1ba0*/  IMAD.MOV.U32 R19, RZ, RZ, R3.reuse ;  /* 0x000000ffff137224 */ /* 0x100fe200078e0003 */
[----:B------:R-:W-:Y:S01]  /*1bb0*/  UMOV UR7, 0x3eb0f5ff ;  /* 0x3eb0f5ff00077882 */ /* 0x000fe20000000000 */
[--C-:B------:R-:W-:Y:S01]  /*1bc0*/  IMAD.MOV.U32 R20, RZ, RZ, R3.reuse ;  /* 0x000000ffff147224 */ /* 0x100fe200078e0003 */
[----:B------:R-:W-:Y:S01]  /*1bd0*/  SHF.R.U32.HI R3, RZ, 0x14, R3 ;  /* 0x00000014ff037819 */ /* 0x000fe20000011603 */
[----:B------:R-:W-:Y:S01]  /*1be0*/  IMAD.MOV.U32 R26, RZ, RZ, RZ ;  /* 0x000000ffff1a7224 */ /* 0x000fe200078e00ff */
[----:B------:R-:W-:Y:S01]  /*1bf0*/  UMOV UR10, 0xfefa39ef ;  /* 0xfefa39ef000a7882 */ /* 0x000fe20000000000 */
[----:B------:R-:W-:Y:S01]  /*1c00*/  IMAD.MOV.U32 R28, RZ, RZ, 0x41ad3b5a ;  /* 0x41ad3b5aff1c7424 */ /* 0x000fe200078e00ff */
[----:B------:R-:W-:Y:S01]  /*1c10*/  UMOV UR11, 0x3fe62e42 ;  /* 0x3fe62e42000b7882 */ /* 0x000fe20000000000 */
[----:B------:R-:W-:-:S02]  /*1c20*/  IMAD.MOV.U32 R29, RZ, RZ, 0x3ed0f5d2 ;  /* 0x3ed0f5d2ff1d7424 */ /* 0x000fc400078e00ff */
[----:B------:R-:W-:-:S10]  /*1c30*/  @!P1 DMUL R18, R18, 1.80143985094819840000e+16 ;  /* 0x4350000012129828 */ /* 0x000fd40000000000 */
[----:B------:R-:W-:Y:S01]  /*1c40*/  @!P1 IMAD.MOV.U32 R20, RZ, RZ, R19 ;  /* 0x000000ffff149224 */ /* 0x000fe200078e0013 */
[----:B------:R-:W-:Y:S01]  /*1c50*/  @!P1 LEA.HI R3, R19, 0xffffffca, RZ, 0xc ;  /* 0xffffffca13039811 */ /* 0x000fe200078f60ff */
[----:B------:R-:W-:-:S03]  /*1c60*/  @!P1 IMAD.MOV.U32 R22, RZ, RZ, R18 ;  /* 0x000000ffff169224 */ /* 0x000fc600078e0012 */
[----:B------:R-:W-:Y:S01]  /*1c70*/  LOP3.LUT R20, R20, 0x800fffff, RZ, 0xc0, !PT ;  /* 0x800fffff14147812 */ /* 0x000fe200078ec0ff */
[----:B------:R-:W-:-:S03]  /*1c80*/  VIADD R18, R3, 0xfffffc01 ;  /* 0xfffffc0103127836 */ /* 0x000fc60000000000 */
[----:B------:R-:W-:-:S04]  /*1c90*/  LOP3.LUT R23, R20, 0x3ff00000, RZ, 0xfc, !PT ;  /* 0x3ff0000014177812 */ /* 0x000fc800078efcff */
[----:B------:R-:W-:-:S13]  /*1ca0*/  ISETP.GE.U32.AND P2, PT, R23, 0x3ff6a09f, PT ;  /* 0x3ff6a09f1700780c */ /* 0x000fda0003f46070 */
[----:B------:R-:W-:Y:S02]  /*1cb0*/  @P2 VIADD R21, R23, 0xfff00000 ;  /* 0xfff0000017152836 */ /* 0x000fe40000000000 */
[----:B------:R-:W-:Y:S02]  /*1cc0*/  @P2 VIADD R18, R3, 0xfffffc02 ;  /* 0xfffffc0203122836 */ /* 0x000fe40000000000 */
[----:B------:R-:W-:-:S06]  /*1cd0*/  @P2 IMAD.MOV.U32 R23, RZ, RZ, R21 ;  /* 0x000000ffff172224 */ /* 0x000fcc00078e0015 */
[C---:B------:R-:W-:Y:S02]  /*1ce0*/  DADD R24, R22.reuse, 1 ;  /* 0x3ff0000016187429 */ /* 0x040fe40000000000 */
[----:B------:R-:W-:-:S04]  /*1cf0*/  DADD R22, R22, -1 ;  /* 0xbff0000016167429 */ /* 0x000fc80000000000 */
[----:B------:R-:W0:Y:S02]  /*1d00*/  MUFU.RCP64H R27, R25 ;  /* 0x00000019001b7308 */ /* 0x000e240000001800 */
[----:B0-----:R-:W-:-:S08]  /*1d10*/  DFMA R20, -R24, R26, 1 ;  /* 0x3ff000001814742b */ /* 0x001fd0000000011a */
[----:B------:R-:W-:-:S08]  /*1d20*/  DFMA R20, R20, R20, R20 ;  /* 0x000000141414722b */ /* 0x000fd00000000014 */
[----:B------:R-:W-:-:S08]  /*1d30*/  DFMA R26, R26, R20, R26 ;  /* 0x000000141a1a722b */ /* 0x000fd0000000001a */
[----:B------:R-:W-:-:S08]  /*1d40*/  DMUL R20, R22, R26 ;  /* 0x0000001a16147228 */ /* 0x000fd00000000000 */
[----:B------:R-:W-:-:S08]  /*1d50*/  DFMA R20, R22, R26, R20 ;  /* 0x0000001a1614722b */ /* 0x000fd00000000014 */
[----:B------:R-:W-:-:S08]  /*1d60*/  DMUL R32, R20, R20 ;  /* 0x0000001414207228 */ /* 0x000fd00000000000 */
[----:B------:R-:W-:Y:S01]  /*1d70*/  DFMA R24, R32, UR6, R28 ;  /* 0x0000000620187c2b */ /* 0x000fe2000800001c */
[----:B------:R-:W-:Y:S01]  /*1d80*/  UMOV UR6, 0x75488a3f ;  /* 0x75488a3f00067882 */ /* 0x000fe20000000000 */
[----:B------:R-:W-:-:S06]  /*1d90*/  UMOV UR7, 0x3ef3b20a ;  /* 0x3ef3b20a00077882 */ /* 0x000fcc0000000000 */
[----:B------:R-:W-:Y:S01]  /*1da0*/  DFMA R24, R32, R24, UR6 ;  /* 0x0000000620187e2b */ /* 0x000fe20008000018 */
[----:B------:R-:W-:Y:S01]  /*1db0*/  UMOV UR6, 0xe4faecd5 ;  /* 0xe4faecd500067882 */ /* 0x000fe20000000000 */
[----:B------:R-:W-:-:S06]  /*1dc0*/  UMOV UR7, 0x3f1745cd ;  /* 0x3f1745cd00077882 */ /* 0x000fcc0000000000 */
[----:B------:R-:W-:Y:S01]  /*1dd0*/  DFMA R24, R32, R24, UR6 ;  /* 0x0000000620187e2b */ /* 0x000fe20008000018 */
[----:B------:R-:W-:Y:S01]  /*1de0*/  UMOV UR6, 0x258a578b ;  /* 0x258a578b00067882 */ /* 0x000fe20000000000 */
[----:B------:R-:W-:-:S06]  /*1df0*/  UMOV UR7, 0x3f3c71c7 ;  /* 0x3f3c71c700077882 */ /* 0x000fcc0000000000 */
[----:B------:R-:W-:Y:S01]  /*1e00*/  DFMA R30, R32, R24, UR6 ;  /* 0x00000006201e7e2b */ /* 0x000fe20008000018 */
[----:B------:R-:W-:Y:S01]  /*1e10*/  UMOV UR6, 0x9242b910 ;  /* 0x9242b91000067882 */ /* 0x000fe20000000000 */
[----:B------:R-:W-:Y:S01]  /*1e20*/  UMOV UR7, 0x3f624924 ;  /* 0x3f62492400077882 */ /* 0x000fe20000000000 */
[----:B------:R-:W-:-:S05]  /*1e30*/  DADD R24, R22, -R20 ;  /* 0x0000000016187229 */ /* 0x000fca0000000814 */
[----:B------:R-:W-:Y:S01]  /*1e40*/  DFMA R30, R32, R30, UR6 ;  /* 0x00000006201e7e2b */ /* 0x000fe2000800001e */
[----:B------:R-:W-:Y:S01]  /*1e50*/  UMOV UR6, 0x99999dfb ;  /* 0x99999dfb00067882 */ /* 0x000fe20000000000 */
[----:B------:R-:W-:Y:S01]  /*1e60*/  UMOV UR7, 0x3f899999 ;  /* 0x3f89999900077882 */ /* 0x000fe20000000000 */
[----:B------:R-:W-:-:S05]  /*1e70*/  DADD R24, R24, R24 ;  /* 0x0000000018187229 */ /* 0x000fca0000000018 */
[----:B------:R-:W-:Y:S01]  /*1e80*/  DFMA R30, R32, R30, UR6 ;  /* 0x00000006201e7e2b */ /* 0x000fe2000800001e */
[----:B------:R-:W-:Y:S01]  /*1e90*/  UMOV UR6, 0x55555555 ;  /* 0x5555555500067882 */ /* 0x000fe20000000000 */
[----:B------:R-:W-:Y:S01]  /*1ea0*/  UMOV UR7, 0x3fb55555 ;  /* 0x3fb5555500077882 */ /* 0x000fe20000000000 */
[----:B------:R-:W-:-:S05]  /*1eb0*/  DFMA R24, R22, -R20, R24 ;  /* 0x800000141618722b */ /* 0x000fca0000000018 */
[----:B------:R-:W-:-:S03]  /*1ec0*/  DFMA R22, R32, R30, UR6 ;  /* 0x0000000620167e2b */ /* 0x000fc6000800001e */
[----:B------:R-:W-:Y:S02]  /*1ed0*/  DMUL R24, R26, R24 ;  /* 0x000000181a187228 */ /* 0x000fe40000000000 */
[----:B------:R-:W-:-:S03]  /*1ee0*/  DMUL R26, R20, R20 ;  /* 0x00000014141a7228 */ /* 0x000fc60000000000 */
[----:B------:R-:W-:Y:S01]  /*1ef0*/  DADD R28, -R22, UR6 ;  /* 0x00000006161c7e29 */ /* 0x000fe20008000100 */
[----:B------:R-:W-:Y:S01]  /*1f00*/  UMOV UR6, 0xb9e7b0 ;  /* 0x00b9e7b000067882 */ /* 0x000fe20000000000 */
[----:B------:R-:W-:-:S03]  /*1f10*/  UMOV UR7, 0x3c46a4cb ;  /* 0x3c46a4cb00077882 */ /* 0x000fc60000000000 */
[----:B------:R-:W-:-:S03]  /*1f20*/  DMUL R34, R20, R26 ;  /* 0x0000001a14227228 */ /* 0x000fc60000000000 */
[----:B------:R-:W-:Y:S02]  /*1f30*/  DFMA R28, R32, R30, R28 ;  /* 0x0000001e201c722b */ /* 0x000fe4000000001c */
[----:B------:R-:W-:Y:S01]  /*1f40*/  DFMA R30, R20, R20, -R26 ;  /* 0x00000014141e722b */ /* 0x000fe2000000081a */
[----:B------:R-:W-:Y:S01]  /*1f50*/  VIADD R33, R25, 0x100000 ;  /* 0x0010000019217836 */ /* 0x000fe20000000000 */
[----:B------:R-:W-:-:S06]  /*1f60*/  MOV R32, R24 ;  /* 0x0000001800207202 */ /* 0x000fcc0000000f00 */
[----:B------:R-:W-:Y:S02]  /*1f70*/  DFMA R30, R20, R32, R30 ;  /* 0x00000020141e722b */ /* 0x000fe4000000001e */
[----:B------:R-:W-:Y:S01]  /*1f80*/  DADD R32, R28, -UR6 ;  /* 0x800000061c207e29 */ /* 0x000fe20008000000 */
[----:B------:R-:W-:Y:S01]  /*1f90*/  UMOV UR6, 0x80000000 ;  /* 0x8000000000067882 */ /* 0x000fe20000000000 */
[----:B------:R-:W-:Y:S01]  /*1fa0*/  DFMA R28, R20, R26, -R34 ;  /* 0x0000001a141c722b */ /* 0x000fe20000000822 */
[----:B------:R-:W-:-:S07]  /*1fb0*/  UMOV UR7, 0x43300000 ;  /* 0x4330000000077882 */ /* 0x000fce0000000000 */
[----:B------:R-:W-:Y:S02]  /*1fc0*/  DFMA R28, R24, R26, R28 ;  /* 0x0000001a181c722b */ /* 0x000fe4000000001c */
[----:B------:R-:W-:-:S06]  /*1fd0*/  DADD R26, R22, R32 ;  /* 0x00000000161a7229 */ /* 0x000fcc0000000020 */
[----:B------:R-:W-:Y:S02]  /*1fe0*/  DFMA R28, R20, R30, R28 ;  /* 0x0000001e141c722b */ /* 0x000fe4000000001c */
[----:B------:R-:W-:Y:S02]  /*1ff0*/  DADD R30, R22, -R26 ;  /* 0x00000000161e7229 */ /* 0x000fe4000000081a */
[----:B------:R-:W-:-:S06]  /*2000*/  DMUL R22, R26, R34 ;  /* 0x000000221a167228 */ /* 0x000fcc0000000000 */
[----:B------:R-:W-:Y:S02]  /*2010*/  DADD R32, R32, R30 ;  /* 0x0000000020207229 */ /* 0x000fe4000000001e */
[----:B------:R-:W-:-:S08]  /*2020*/  DFMA R30, R26, R34, -R22 ;  /* 0x000000221a1e722b */ /* 0x000fd00000000816 */
[----:B------:R-:W-:-:S08]  /*2030*/  DFMA R28, R26, R28, R30 ;  /* 0x0000001c1a1c722b */ /* 0x000fd0000000001e */
[----:B------:R-:W-:-:S08]  /*2040*/  DFMA R32, R32, R34, R28 ;  /* 0x000000222020722b */ /* 0x000fd0000000001c */
[----:B------:R-:W-:-:S08]  /*2050*/  DADD R26, R22, R32 ;  /* 0x00000000161a7229 */ /* 0x000fd00000000020 */
[--C-:B------:R-:W-:Y:S02]  /*2060*/  DADD R28, R20, R26.reuse ;  /* 0x00000000141c7229 */ /* 0x100fe4000000001a */
[----:B------:R-:W-:-:S06]  /*2070*/  DADD R22, R22, -R26 ;  /* 0x0000000016167229 */ /* 0x000fcc000000081a */
[----:B------:R-:W-:Y:S02]  /*2080*/  DADD R20, R20, -R28 ;  /* 0x0000000014147229 */ /* 0x000fe4000000081c */
[----:B------:R-:W-:-:S06]  /*2090*/  DADD R22, R32, R22 ;  /* 0x0000000020167229 */ /* 0x000fcc0000000016 */
[----:B------:R-:W-:-:S08]  /*20a0*/  DADD R20, R26, R20 ;  /* 0x000000001a147229 */ /* 0x000fd00000000014 */
[----:B------:R-:W-:-:S08]  /*20b0*/  DADD R20, R22, R20 ;  /* 0x0000000016147229 */ /* 0x000fd00000000014 */
[----:B------:R-:W-:Y:S01]  /*20c0*/  DADD R24, R24, R20 ;  /* 0x0000000018187229 */ /* 0x000fe20000000014 */
[----:B------:R-:W-:Y:S01]  /*20d0*/  LOP3.LUT R20, R18, 0x80000000, RZ, 0x3c, !PT ;  /* 0x8000000012147812 */ /* 0x000fe200078e3cff */
[----:B------:R-:W-:-:S06]  /*20e0*/  IMAD.MOV.U32 R21, RZ, RZ, 0x43300000 ;  /* 0x43300000ff157424 */ /* 0x000fcc00078e00ff */
[----:B------:R-:W-:Y:S02]  /*20f0*/  DADD R22, R28, R24 ;  /* 0x000000001c167229 */ /* 0x000fe40000000018 */
[----:B------:R-:W-:Y:S01]  /*2100*/  DADD R20, R20, -UR6 ;  /* 0x8000000614147e29 */ /* 0x000fe20008000000 */
[----:B------:R-:W-:Y:S01]  /*2110*/  UMOV UR6, 0xfefa39ef ;  /* 0xfefa39ef00067882 */ /* 0x000fe20000000000 */
[----:B------:R-:W-:-:S04]  /*2120*/  UMOV UR7, 0x3fe62e42 ;  /* 0x3fe62e4200077882 */ /* 0x000fc80000000000 */
[--C-:B------:R-:W-:Y:S02]  /*2130*/  DADD R28, R28, -R22.reuse ;  /* 0x000000001c1c7229 */ /* 0x100fe40000000816 */
[----:B------:R-:W-:Y:S01]  /*2140*/  DFMA R18, R20, UR6, R22 ;  /* 0x0000000614127c2b */ /* 0x000fe20008000016 */
[----:B------:R-:W-:Y:S01]  /*2150*/  UMOV UR6, 0x3b39803f ;  /* 0x3b39803f00067882 */ /* 0x000fe20000000000 */
[----:B------:R-:W-:-:S04]  /*2160*/  UMOV UR7, 0x3c7abc9e ;  /* 0x3c7abc9e00077882 */ /* 0x000fc80000000000 */
[----:B------:R-:W-:Y:S02]  /*2170*/  DADD R28, R24, R28 ;  /* 0x00000000181c7229 */ /* 0x000fe4000000001c */
[----:B------:R-:W-:-:S08]  /*2180*/  DFMA R26, R20, -UR10, R18 ;  /* 0x8000000a141a7c2b */ /* 0x000fd00008000012 */
[----:B------:R-:W-:-:S08]  /*2190*/  DADD R26, -R22, R26 ;  /* 0x00000000161a7229 */ /* 0x000fd0000000011a */
[----:B------:R-:W-:-:S08]  /*21a0*/  DADD R26, R28, -R26 ;  /* 0x000000001c1a7229 */ /* 0x000fd0000000081a */
[----:B------:R-:W-:Y:S01]  /*21b0*/  DFMA R26, R20, UR6, R26 ;  /* 0x00000006141a7c2b */ /* 0x000fe2000800001a */
[----:B------:R-:W-:Y:S02]  /*21c0*/  USHF.L.U32 UR7, UR5, 0x1, URZ ;  /* 0x0000000105077899 */ /* 0x000fe400080006ff */
[----:B------:R-:W-:Y:S02]  /*21d0*/  ULOP3.LUT UR6, UR5, 0xff0fffff, URZ, 0xc0, !UPT ;  /* 0xff0fffff05067892 */ /* 0x000fe4000f8ec0ff */
[----:B------:R-:W-:-:S03]  /*21e0*/  UISETP.GT.U32.AND UP0, UPT, UR7, -0x2000001, UPT ;  /* 0xfdffffff0700788c */ /* 0x000fc6000bf04070 */
[----:B------:R-:W-:Y:S01]  /*21f0*/  DADD R20, R18, R26 ;  /* 0x0000000012147229 */ /* 0x000fe2000000001a */
[----:B------:R-:W-:-:S03]  /*2200*/  USEL UR7, UR6, UR5, UP0 ;  /* 0x0000000506077287 */ /* 0x000fc60008000000 */
[----:B------:R-:W-:-:S04]  /*2210*/  UMOV UR6, UR4 ;  /* 0x0000000400067c82 */ /* 0x000fc80008000000 */
[----:B------:R-:W-:Y:S02]  /*2220*/  DADD R18, R18, -R20 ;  /* 0x0000000012127229 */ /* 0x000fe40000000814 */
[----:B------:R-:W-:-:S06]  /*2230*/  DMUL R22, R20, UR6 ;  /* 0x0000000614167c28 */ /* 0x000fcc0008000000 */
[----:B------:R-:W-:Y:S02]  /*2240*/  DADD R26, R26, R18 ;  /* 0x000000001a1a7229 */ /* 0x000fe40000000012 */
[----:B------:R-:W-:Y:S01]  /*2250*/  DFMA R20, R20, UR6, -R22 ;  /* 0x0000000614147c2b */ /* 0x000fe20008000816 */
[----:B------:R-:W-:Y:S02]  /*2260*/  IMAD.MOV.U32 R18, RZ, RZ, 0x652b82fe ;  /* 0x652b82feff127424 */ /* 0x000fe400078e00ff */
[----:B------:R-:W-:-:S05]  /*2270*/  IMAD.MOV.U32 R19, RZ, RZ, 0x3ff71547 ;  /* 0x3ff71547ff137424 */ /* 0x000fca00078e00ff */
[----:B------:R-:W-:Y:S01]  /*2280*/  DFMA R26, R26, UR6, R20 ;  /* 0x000000061a1a7c2b */ /* 0x000fe20008000014 */
[----:B------:R-:W-:Y:S01]  /*2290*/  UMOV UR6, 0x3b39803f ;  /* 0x3b39803f00067882 */ /* 0x000fe20000000000 */
[----:B------:R-:W-:-:S06]  /*22a0*/  UMOV UR7, 0x3c7abc9e ;  /* 0x3c7abc9e00077882 */ /* 0x000fcc0000000000 */
[----:B------:R-:W-:-:S08]  /*22b0*/  DADD R20, R22, R26 ;  /* 0x0000000016147229 */ /* 0x000fd0000000001a */
[----:B------:R-:W-:Y:S02]  /*22c0*/  DFMA R18, R20, R18, 6.75539944105574400000e+15 ;  /* 0x433800001412742b */ /* 0x000fe40000000012 */
[----:B------:R-:W-:Y:S01]  /*22d0*/  FSETP.GEU.AND P1, PT, |R21|, 4.1917929649353027344, PT ;  /* 0x4086232b1500780b */ /* 0x000fe20003f2e200 */
[----:B------:R-:W-:-:S05]  /*22e0*/  DADD R22, R22, -R20 ;  /* 0x0000000016167229 */ /* 0x000fca0000000814 */
[----:B------:R-:W-:-:S03]  /*22f0*/  DADD R24, R18, -6.75539944105574400000e+15 ;  /* 0xc338000012187429 */ /* 0x000fc60000000000 */
[----:B------:R-:W-:-:S05]  /*2300*/  DADD R26, R26, R22 ;  /* 0x000000001a1a7229 */ /* 0x000fca0000000016 */
[----:B------:R-:W-:-:S08]  /*2310*/  DFMA R28, R24, -UR10, R20 ;  /* 0x8000000a181c7c2b */ /* 0x000fd00008000014 */
[----:B------:R-:W-:Y:S01]  /*2320*/  DFMA R24, R24, -UR6, R28 ;  /* 0x8000000618187c2b */ /* 0x000fe2000800001c */
[----:B------:R-:W-:Y:S01]  /*2330*/  UMOV UR6, 0x69ce2bdf ;  /* 0x69ce2bdf00067882 */ /* 0x000fe20000000000 */
[----:B------:R-:W-:Y:S01]  /*2340*/  IMAD.MOV.U32 R28, RZ, RZ, -0x35dec16 ;  /* 0xfca213eaff1c7424 */ /* 0x000fe200078e00ff */
[----:B------:R-:W-:Y:S01]  /*2350*/  UMOV UR7, 0x3e5ade15 ;  /* 0x3e5ade1500077882 */ /* 0x000fe20000000000 */
[----:B------:R-:W-:-:S06]  /*2360*/  IMAD.MOV.U32 R29, RZ, RZ, 0x3e928af3 ;  /* 0x3e928af3ff1d7424 */ /* 0x000fcc00078e00ff */
        /* <DEDUP_REMOVED lines=24> */
[----:B------:R-:W-:-:S08]  /*24f0*/  DFMA R28, R24, R28, UR6 ;  /* 0x00000006181c7e2b */ /* 0x000fd0000800001c */
[----:B------:R-:W-:-:S08]  /*2500*/  DFMA R28, R24, R28, 1 ;  /* 0x3ff00000181c742b */ /* 0x000fd0000000001c */
[----:B------:R-:W-:-:S10]  /*2510*/  DFMA R24, R24, R28, 1 ;  /* 0x3ff000001818742b */ /* 0x000fd4000000001c */
[----:B------:R-:W-:Y:S02]  /*2520*/  IMAD R23, R18, 0x100000, R25 ;  /* 0x0010000012177824 */ /* 0x000fe400078e0219 */
[----:B------:R-:W-:Y:S01]  /*2530*/  IMAD.MOV.U32 R22, RZ, RZ, R24 ;  /* 0x000000ffff167224 */ /* 0x000fe200078e0018 */
[----:B------:R-:W-:Y:S06]  /*2540*/  @!P1 BRA `(.L_x_53) ;  /* 0x0000000000309947 */ /* 0x000fec0003800000 */
[----:B------:R-:W-:Y:S01]  /*2550*/  FSETP.GEU.AND P2, PT, |R21|, 4.2275390625, PT ;  /* 0x408748001500780b */ /* 0x000fe20003f4e200 */
[C---:B------:R-:W-:Y:S02]  /*2560*/  DADD R22, R20.reuse, +INF ;  /* 0x7ff0000014167429 */ /* 0x040fe40000000000 */
[----:B------:R-:W-:-:S08]  /*2570*/  DSETP.GEU.AND P1, PT, R20, RZ, PT ;  /* 0x000000ff1400722a */ /* 0x000fd00003f2e000 */
[----:B------:R-:W-:Y:S02]  /*2580*/  FSEL R22, R22, RZ, P1 ;  /* 0x000000ff16167208 */ /* 0x000fe40000800000 */
[----:B------:R-:W-:Y:S02]  /*2590*/  @!P2 LEA.HI R3, R18, R18, RZ, 0x1 ;  /* 0x000000121203a211 */ /* 0x000fe400078f08ff */
[----:B------:R-:W-:Y:S02]  /*25a0*/  FSEL R23, R23, RZ, P1 ;  /* 0x000000ff17177208 */ /* 0x000fe40000800000 */
[----:B------:R-:W-:-:S05]  /*25b0*/  @!P2 SHF.R.S32.HI R3, RZ, 0x1, R3 ;  /* 0x00000001ff03a819 */ /* 0x000fca0000011403 */
[----:B------:R-:W-:Y:S02]  /*25c0*/  @!P2 IMAD.IADD R18, R18, 0x1, -R3 ;  /* 0x000000011212a824 */ /* 0x000fe400078e0a03 */
[----:B------:R-:W-:-:S03]  /*25d0*/  @!P2 IMAD R25, R3, 0x100000, R25 ;  /* 0x001000000319a824 */ /* 0x000fc600078e0219 */
[----:B------:R-:W-:Y:S01]  /*25e0*/  @!P2 LEA R19, R18, 0x3ff00000, 0x14 ;  /* 0x3ff000001213a811 */ /* 0x000fe200078ea0ff */
[----:B------:R-:W-:-:S06]  /*25f0*/  @!P2 IMAD.MOV.U32 R18, RZ, RZ, RZ ;  /* 0x000000ffff12a224 */ /* 0x000fcc00078e00ff */
[----:B------:R-:W-:-:S11]  /*2600*/  @!P2 DMUL R22, R24, R18 ;  /* 0x000000121816a228 */ /* 0x000fd60000000000 */
.L_x_53:
[----:B------:R-:W-:Y:S01]  /*2610*/  DFMA R26, R26, R22, R22 ;  /* 0x000000161a1a722b */ /* 0x000fe20000000016 */
[----:B------:R-:W-:Y:S01]  /*2620*/  IMAD.MOV.U32 R3, RZ, RZ, 0x0 ;  /* 0x00000000ff037424 */ /* 0x000fe200078e00ff */
[----:B------:R-:W-:-:S08]  /*2630*/  DSETP.NEU.AND P1, PT, |R22|, +INF , PT ;  /* 0x7ff000001600742a */ /* 0x000fd00003f2d200 */
[----:B------:R-:W-:Y:S02]  /*2640*/  FSEL R18, R22, R26, !P1 ;  /* 0x0000001a16127208 */ /* 0x000fe40004800000 */
[----:B------:R-:W-:Y:S01]  /*2650*/  FSEL R19, R23, R27, !P1 ;  /* 0x0000001b17137208 */ /* 0x000fe20004800000 */
[----:B------:R-:W-:Y:S06]  /*2660*/  RET.REL.NODEC R2 `(_Z13computeForcesPdS_S_S_iiiS_d) ;  /* 0xffffffd802647950 */ /* 0x000fec0003c3ffff */
.L_x_54:
        /* <DEDUP_REMOVED lines=9> */
.L_x_59:


//--------------------- .nv.shared.reserved.0     --------------------------
	.section	.nv.shared.reserved.0,"aw",@nobits
	.weak		__nv_reservedSMEM_offset_0_alias
	.size		__nv_reservedSMEM_offset_0_alias, 0, 64
	.other		__nv_reservedSMEM_offset_0_alias,@"STO_CUDA_RESERVED_SHARED STV_DEFAULT"
__nv_reservedSMEM_offset_0_alias:
	.zero		0
	.zero		64


//--------------------- .nv.constant0._Z18numericalIntegrateiPdS_S_S_S_S_S_S_id --------------------------
	.section	.nv.constant0._Z18numericalIntegrateiPdS_S_S_S_S_S_S_id,"a",@progbits
	.sectionflags	@""
	.align	4
.nv.constant0._Z18numericalIntegrateiPdS_S_S_S_S_S_S_id:
	.zero		984


//--------------------- .nv.constant0._Z22aggregateAccelerationsPdS_S_S_PKdi --------------------------
	.section	.nv.constant0._Z22aggregateAccelerationsPdS_S_S_PKdi,"a",@progbits
	.sectionflags	@""
	.align	4
.nv.constant0._Z22aggregateAccelerationsPdS_S_S_PKdi:
	.zero		940


//--------------------- .nv.constant0._Z13computeForcesPdS_S_S_iiiS_d --------------------------
	.section	.nv.constant0._Z13computeForcesPdS_S_S_iiiS_d,"a",@progbits
	.sectionflags	@""
	.align	4
.nv.constant0._Z13computeForcesPdS_S_S_iiiS_d:
	.zero		960


//--------------------- SYMBOLS --------------------------

	.type		.nv.reservedSmem.offset0,@object
	.size		.nv.reservedSmem.offset0,0x4
